//
// Generated by NVIDIA NVVM Compiler
//
// Compiler Build ID: CL-36424714
// Cuda compilation tools, release 13.0, V13.0.88
// Based on NVVM 20.0.0
//

.version 9.0
.target sm_100
.address_size 64

	// .globl	_Z6updateiiPdS_S_S_dd
.func  (.param .align 16 .b8 func_retval0[16]) __internal_trig_reduction_slowpathd
(
	.param .b64 __internal_trig_reduction_slowpathd_param_0
)
;
// _ZZ9reductionPdiS_E4data has been demoted
.extern .shared .align 16 .b8 shared_pos[];
.global .align 8 .b8 __cudart_i2opi_d[144] = {8, 93, 141, 31, 177, 95, 251, 107, 234, 146, 82, 138, 247, 57, 7, 61, 123, 241, 229, 235, 199, 186, 39, 117, 45, 234, 95, 158, 102, 63, 70, 79, 183, 9, 203, 39, 207, 126, 54, 109, 31, 109, 10, 90, 139, 17, 47, 239, 15, 152, 5, 222, 255, 151, 248, 31, 59, 40, 249, 189, 139, 95, 132, 156, 244, 57, 83, 131, 57, 214, 145, 57, 65, 126, 95, 180, 38, 112, 156, 233, 132, 68, 187, 46, 245, 53, 130, 232, 62, 167, 41, 177, 28, 235, 29, 254, 28, 146, 209, 9, 234, 46, 73, 6, 224, 210, 77, 66, 58, 110, 36, 183, 97, 197, 187, 222, 171, 99, 81, 254, 65, 144, 67, 60, 153, 149, 98, 219, 192, 221, 52, 245, 209, 87, 39, 252, 41, 21, 68, 78, 110, 131, 249, 162};
.global .align 16 .b8 __cudart_sin_cos_coeffs[128] = {70, 210, 176, 44, 241, 229, 90, 190, 146, 227, 172, 105, 227, 29, 199, 62, 161, 98, 219, 25, 160, 1, 42, 191, 24, 8, 17, 17, 17, 17, 129, 63, 84, 85, 85, 85, 85, 85, 197, 191, 0, 0, 0, 0, 0, 0, 0, 0, 0, 0, 0, 0, 0, 0, 0, 0, 100, 129, 253, 32, 131, 255, 168, 189, 40, 133, 239, 193, 167, 238, 33, 62, 217, 230, 6, 142, 79, 126, 146, 190, 233, 188, 221, 25, 160, 1, 250, 62, 71, 93, 193, 22, 108, 193, 86, 191, 81, 85, 85, 85, 85, 85, 165, 63, 0, 0, 0, 0, 0, 0, 224, 191, 0, 0, 0, 0, 0, 0, 240, 63};

.visible .entry _Z6updateiiPdS_S_S_dd(
	.param .u32 _Z6updateiiPdS_S_S_dd_param_0,
	.param .u32 _Z6updateiiPdS_S_S_dd_param_1,
	.param .u64 .ptr .align 1 _Z6updateiiPdS_S_S_dd_param_2,
	.param .u64 .ptr .align 1 _Z6updateiiPdS_S_S_dd_param_3,
	.param .u64 .ptr .align 1 _Z6updateiiPdS_S_S_dd_param_4,
	.param .u64 .ptr .align 1 _Z6updateiiPdS_S_S_dd_param_5,
	.param .f64 _Z6updateiiPdS_S_S_dd_param_6,
	.param .f64 _Z6updateiiPdS_S_S_dd_param_7
)
{
	.reg .pred 	%p<9>;
	.reg .b32 	%r<26>;
	.reg .b64 	%rd<27>;
	.reg .b64 	%fd<103>;

	ld.param.u32 	%r14, [_Z6updateiiPdS_S_S_dd_param_0];
	ld.param.u32 	%r13, [_Z6updateiiPdS_S_S_dd_param_1];
	ld.param.u64 	%rd8, [_Z6updateiiPdS_S_S_dd_param_2];
	ld.param.u64 	%rd9, [_Z6updateiiPdS_S_S_dd_param_3];
	ld.param.u64 	%rd10, [_Z6updateiiPdS_S_S_dd_param_4];
	ld.param.u64 	%rd11, [_Z6updateiiPdS_S_S_dd_param_5];
	ld.param.f64 	%fd3, [_Z6updateiiPdS_S_S_dd_param_6];
	ld.param.f64 	%fd4, [_Z6updateiiPdS_S_S_dd_param_7];
	cvta.to.global.u64 	%rd1, %rd10;
	cvta.to.global.u64 	%rd2, %rd11;
	cvta.to.global.u64 	%rd3, %rd9;
	cvta.to.global.u64 	%rd4, %rd8;
	mov.u32 	%r15, %ctaid.x;
	mov.u32 	%r16, %ntid.x;
	mov.u32 	%r17, %tid.x;
	mad.lo.s32 	%r1, %r15, %r16, %r17;
	setp.ge.s32 	%p1, %r1, %r14;
	@%p1 bra 	$L__BB0_10;
	rcp.rn.f64 	%fd1, %fd3;
	setp.lt.s32 	%p2, %r13, 1;
	@%p2 bra 	$L__BB0_10;
	mul.lo.s32 	%r2, %r13, %r1;
	mul.f64 	%fd2, %fd4, 0d3FE0000000000000;
	and.b32  	%r3, %r13, 3;
	setp.lt.u32 	%p3, %r13, 4;
	mov.b32 	%r25, 0;
	@%p3 bra 	$L__BB0_5;
	and.b32  	%r25, %r13, 2147483644;
	neg.s32 	%r23, %r25;
	add.s64 	%rd5, %rd3, 16;
	add.s64 	%rd6, %rd2, 16;
	add.s64 	%rd7, %rd1, 16;
	mov.u32 	%r22, %r2;
$L__BB0_4:
	.pragma "nounroll";
	mul.wide.s32 	%rd12, %r22, 8;
	add.s64 	%rd13, %rd4, %rd12;
	add.s64 	%rd14, %rd5, %rd12;
	add.s64 	%rd15, %rd6, %rd12;
	add.s64 	%rd16, %rd7, %rd12;
	ld.global.f64 	%fd5, [%rd13];
	ld.global.f64 	%fd6, [%rd14+-16];
	fma.rn.f64 	%fd7, %fd4, %fd6, %fd5;
	ld.global.f64 	%fd8, [%rd15+-16];
	mul.f64 	%fd9, %fd8, 0d3FE0000000000000;
	mul.f64 	%fd10, %fd4, %fd9;
	fma.rn.f64 	%fd11, %fd4, %fd10, %fd7;
	st.global.f64 	[%rd13], %fd11;
	ld.global.f64 	%fd12, [%rd14+-16];
	ld.global.f64 	%fd13, [%rd16+-16];
	ld.global.f64 	%fd14, [%rd15+-16];
	fma.rn.f64 	%fd15, %fd1, %fd13, %fd14;
	fma.rn.f64 	%fd16, %fd2, %fd15, %fd12;
	st.global.f64 	[%rd14+-16], %fd16;
	ld.global.f64 	%fd17, [%rd16+-16];
	mul.f64 	%fd18, %fd1, %fd17;
	st.global.f64 	[%rd15+-16], %fd18;
	ld.global.f64 	%fd19, [%rd13+8];
	ld.global.f64 	%fd20, [%rd14+-8];
	fma.rn.f64 	%fd21, %fd4, %fd20, %fd19;
	ld.global.f64 	%fd22, [%rd15+-8];
	mul.f64 	%fd23, %fd22, 0d3FE0000000000000;
	mul.f64 	%fd24, %fd4, %fd23;
	fma.rn.f64 	%fd25, %fd4, %fd24, %fd21;
	st.global.f64 	[%rd13+8], %fd25;
	ld.global.f64 	%fd26, [%rd14+-8];
	ld.global.f64 	%fd27, [%rd16+-8];
	ld.global.f64 	%fd28, [%rd15+-8];
	fma.rn.f64 	%fd29, %fd1, %fd27, %fd28;
	fma.rn.f64 	%fd30, %fd2, %fd29, %fd26;
	st.global.f64 	[%rd14+-8], %fd30;
	ld.global.f64 	%fd31, [%rd16+-8];
	mul.f64 	%fd32, %fd1, %fd31;
	st.global.f64 	[%rd15+-8], %fd32;
	ld.global.f64 	%fd33, [%rd13+16];
	ld.global.f64 	%fd34, [%rd14];
	fma.rn.f64 	%fd35, %fd4, %fd34, %fd33;
	ld.global.f64 	%fd36, [%rd15];
	mul.f64 	%fd37, %fd36, 0d3FE0000000000000;
	mul.f64 	%fd38, %fd4, %fd37;
	fma.rn.f64 	%fd39, %fd4, %fd38, %fd35;
	st.global.f64 	[%rd13+16], %fd39;
	ld.global.f64 	%fd40, [%rd14];
	ld.global.f64 	%fd41, [%rd16];
	ld.global.f64 	%fd42, [%rd15];
	fma.rn.f64 	%fd43, %fd1, %fd41, %fd42;
	fma.rn.f64 	%fd44, %fd2, %fd43, %fd40;
	st.global.f64 	[%rd14], %fd44;
	ld.global.f64 	%fd45, [%rd16];
	mul.f64 	%fd46, %fd1, %fd45;
	st.global.f64 	[%rd15], %fd46;
	ld.global.f64 	%fd47, [%rd13+24];
	ld.global.f64 	%fd48, [%rd14+8];
	fma.rn.f64 	%fd49, %fd4, %fd48, %fd47;
	ld.global.f64 	%fd50, [%rd15+8];
	mul.f64 	%fd51, %fd50, 0d3FE0000000000000;
	mul.f64 	%fd52, %fd4, %fd51;
	fma.rn.f64 	%fd53, %fd4, %fd52, %fd49;
	st.global.f64 	[%rd13+24], %fd53;
	ld.global.f64 	%fd54, [%rd14+8];
	ld.global.f64 	%fd55, [%rd16+8];
	ld.global.f64 	%fd56, [%rd15+8];
	fma.rn.f64 	%fd57, %fd1, %fd55, %fd56;
	fma.rn.f64 	%fd58, %fd2, %fd57, %fd54;
	st.global.f64 	[%rd14+8], %fd58;
	ld.global.f64 	%fd59, [%rd16+8];
	mul.f64 	%fd60, %fd1, %fd59;
	st.global.f64 	[%rd15+8], %fd60;
	add.s32 	%r23, %r23, 4;
	add.s32 	%r22, %r22, 4;
	setp.ne.s32 	%p4, %r23, 0;
	@%p4 bra 	$L__BB0_4;
$L__BB0_5:
	setp.eq.s32 	%p5, %r3, 0;
	@%p5 bra 	$L__BB0_10;
	setp.eq.s32 	%p6, %r3, 1;
	@%p6 bra 	$L__BB0_8;
	add.s32 	%r19, %r25, %r2;
	mul.wide.s32 	%rd17, %r19, 8;
	add.s64 	%rd18, %rd4, %rd17;
	ld.global.f64 	%fd61, [%rd18];
	add.s64 	%rd19, %rd3, %rd17;
	ld.global.f64 	%fd62, [%rd19];
	fma.rn.f64 	%fd63, %fd4, %fd62, %fd61;
	add.s64 	%rd20, %rd2, %rd17;
	ld.global.f64 	%fd64, [%rd20];
	mul.f64 	%fd65, %fd64, 0d3FE0000000000000;
	mul.f64 	%fd66, %fd4, %fd65;
	fma.rn.f64 	%fd67, %fd4, %fd66, %fd63;
	st.global.f64 	[%rd18], %fd67;
	ld.global.f64 	%fd68, [%rd19];
	add.s64 	%rd21, %rd1, %rd17;
	ld.global.f64 	%fd69, [%rd21];
	ld.global.f64 	%fd70, [%rd20];
	fma.rn.f64 	%fd71, %fd1, %fd69, %fd70;
	fma.rn.f64 	%fd72, %fd2, %fd71, %fd68;
	st.global.f64 	[%rd19], %fd72;
	ld.global.f64 	%fd73, [%rd21];
	mul.f64 	%fd74, %fd1, %fd73;
	st.global.f64 	[%rd20], %fd74;
	ld.global.f64 	%fd75, [%rd18+8];
	ld.global.f64 	%fd76, [%rd19+8];
	fma.rn.f64 	%fd77, %fd4, %fd76, %fd75;
	ld.global.f64 	%fd78, [%rd20+8];
	mul.f64 	%fd79, %fd78, 0d3FE0000000000000;
	mul.f64 	%fd80, %fd4, %fd79;
	fma.rn.f64 	%fd81, %fd4, %fd80, %fd77;
	st.global.f64 	[%rd18+8], %fd81;
	ld.global.f64 	%fd82, [%rd19+8];
	ld.global.f64 	%fd83, [%rd21+8];
	ld.global.f64 	%fd84, [%rd20+8];
	fma.rn.f64 	%fd85, %fd1, %fd83, %fd84;
	fma.rn.f64 	%fd86, %fd2, %fd85, %fd82;
	st.global.f64 	[%rd19+8], %fd86;
	ld.global.f64 	%fd87, [%rd21+8];
	mul.f64 	%fd88, %fd1, %fd87;
	st.global.f64 	[%rd20+8], %fd88;
	add.s32 	%r25, %r25, 2;
$L__BB0_8:
	and.b32  	%r20, %r13, 1;
	setp.eq.b32 	%p7, %r20, 1;
	not.pred 	%p8, %p7;
	@%p8 bra 	$L__BB0_10;
	add.s32 	%r21, %r25, %r2;
	mul.wide.s32 	%rd22, %r21, 8;
	add.s64 	%rd23, %rd4, %rd22;
	ld.global.f64 	%fd89, [%rd23];
	add.s64 	%rd24, %rd3, %rd22;
	ld.global.f64 	%fd90, [%rd24];
	fma.rn.f64 	%fd91, %fd4, %fd90, %fd89;
	add.s64 	%rd25, %rd2, %rd22;
	ld.global.f64 	%fd92, [%rd25];
	mul.f64 	%fd93, %fd92, 0d3FE0000000000000;
	mul.f64 	%fd94, %fd4, %fd93;
	fma.rn.f64 	%fd95, %fd4, %fd94, %fd91;
	st.global.f64 	[%rd23], %fd95;
	ld.global.f64 	%fd96, [%rd24];
	add.s64 	%rd26, %rd1, %rd22;
	ld.global.f64 	%fd97, [%rd26];
	ld.global.f64 	%fd98, [%rd25];
	fma.rn.f64 	%fd99, %fd1, %fd97, %fd98;
	fma.rn.f64 	%fd100, %fd2, %fd99, %fd96;
	st.global.f64 	[%rd24], %fd100;
	ld.global.f64 	%fd101, [%rd26];
	mul.f64 	%fd102, %fd1, %fd101;
	st.global.f64 	[%rd25], %fd102;
$L__BB0_10:
	ret;

}
	// .globl	_Z7computeiiPdS_dS_S_S_
.visible .entry _Z7computeiiPdS_dS_S_S_(
	.param .u32 _Z7computeiiPdS_dS_S_S__param_0,
	.param .u32 _Z7computeiiPdS_dS_S_S__param_1,
	.param .u64 .ptr .align 1 _Z7computeiiPdS_dS_S_S__param_2,
	.param .u64 .ptr .align 1 _Z7computeiiPdS_dS_S_S__param_3,
	.param .f64 _Z7computeiiPdS_dS_S_S__param_4,
	.param .u64 .ptr .align 1 _Z7computeiiPdS_dS_S_S__param_5,
	.param .u64 .ptr .align 1 _Z7computeiiPdS_dS_S_S__param_6,
	.param .u64 .ptr .align 1 _Z7computeiiPdS_dS_S_S__param_7
)
{
	.local .align 8 .b8 	__local_depot1[24];
	.reg .b64 	%SP;
	.reg .b64 	%SPL;
	.reg .pred 	%p<56>;
	.reg .b32 	%r<190>;
	.reg .b64 	%rd<98>;
	.reg .b64 	%fd<345>;

	mov.u64 	%SPL, __local_depot1;
	ld.param.u32 	%r86, [_Z7computeiiPdS_dS_S_S__param_0];
	ld.param.u32 	%r87, [_Z7computeiiPdS_dS_S_S__param_1];
	ld.param.u64 	%rd15, [_Z7computeiiPdS_dS_S_S__param_2];
	ld.param.u64 	%rd16, [_Z7computeiiPdS_dS_S_S__param_3];
	ld.param.f64 	%fd42, [_Z7computeiiPdS_dS_S_S__param_4];
	ld.param.u64 	%rd17, [_Z7computeiiPdS_dS_S_S__param_5];
	ld.param.u64 	%rd13, [_Z7computeiiPdS_dS_S_S__param_6];
	ld.param.u64 	%rd14, [_Z7computeiiPdS_dS_S_S__param_7];
	cvta.to.global.u64 	%rd1, %rd15;
	cvta.to.global.u64 	%rd2, %rd17;
	cvta.to.global.u64 	%rd3, %rd16;
	add.u64 	%rd4, %SPL, 0;
	mov.u32 	%r88, %ctaid.x;
	mov.u32 	%r89, %ntid.x;
	mov.u32 	%r1, %tid.x;
	mad.lo.s32 	%r2, %r88, %r89, %r1;
	setp.ge.s32 	%p1, %r2, %r86;
	@%p1 bra 	$L__BB1_74;
	setp.lt.s32 	%p2, %r87, 1;
	@%p2 bra 	$L__BB1_14;
	mul.lo.s32 	%r3, %r87, %r2;
	mul.lo.s32 	%r4, %r87, %r1;
	add.s32 	%r91, %r87, -1;
	and.b32  	%r5, %r87, 15;
	setp.lt.u32 	%p3, %r91, 15;
	mov.b32 	%r163, 0;
	@%p3 bra 	$L__BB1_5;
	and.b32  	%r163, %r87, 2147483632;
	mov.b32 	%r161, 0;
$L__BB1_4:
	.pragma "nounroll";
	add.s32 	%r93, %r161, %r3;
	mul.wide.s32 	%rd19, %r93, 8;
	add.s64 	%rd20, %rd1, %rd19;
	ld.global.f64 	%fd43, [%rd20];
	add.s32 	%r94, %r161, %r4;
	shl.b32 	%r95, %r94, 3;
	mov.u32 	%r96, shared_pos;
	add.s32 	%r97, %r96, %r95;
	st.shared.f64 	[%r97], %fd43;
	ld.global.f64 	%fd44, [%rd20+8];
	st.shared.f64 	[%r97+8], %fd44;
	ld.global.f64 	%fd45, [%rd20+16];
	st.shared.f64 	[%r97+16], %fd45;
	ld.global.f64 	%fd46, [%rd20+24];
	st.shared.f64 	[%r97+24], %fd46;
	ld.global.f64 	%fd47, [%rd20+32];
	st.shared.f64 	[%r97+32], %fd47;
	ld.global.f64 	%fd48, [%rd20+40];
	st.shared.f64 	[%r97+40], %fd48;
	ld.global.f64 	%fd49, [%rd20+48];
	st.shared.f64 	[%r97+48], %fd49;
	ld.global.f64 	%fd50, [%rd20+56];
	st.shared.f64 	[%r97+56], %fd50;
	ld.global.f64 	%fd51, [%rd20+64];
	st.shared.f64 	[%r97+64], %fd51;
	ld.global.f64 	%fd52, [%rd20+72];
	st.shared.f64 	[%r97+72], %fd52;
	ld.global.f64 	%fd53, [%rd20+80];
	st.shared.f64 	[%r97+80], %fd53;
	ld.global.f64 	%fd54, [%rd20+88];
	st.shared.f64 	[%r97+88], %fd54;
	ld.global.f64 	%fd55, [%rd20+96];
	st.shared.f64 	[%r97+96], %fd55;
	ld.global.f64 	%fd56, [%rd20+104];
	st.shared.f64 	[%r97+104], %fd56;
	ld.global.f64 	%fd57, [%rd20+112];
	st.shared.f64 	[%r97+112], %fd57;
	ld.global.f64 	%fd58, [%rd20+120];
	st.shared.f64 	[%r97+120], %fd58;
	add.s32 	%r161, %r161, 16;
	setp.ne.s32 	%p4, %r161, %r163;
	@%p4 bra 	$L__BB1_4;
$L__BB1_5:
	setp.eq.s32 	%p5, %r5, 0;
	@%p5 bra 	$L__BB1_14;
	and.b32  	%r10, %r87, 7;
	setp.lt.u32 	%p6, %r5, 8;
	@%p6 bra 	$L__BB1_8;
	add.s32 	%r98, %r163, %r3;
	mul.wide.s32 	%rd21, %r98, 8;
	add.s64 	%rd22, %rd1, %rd21;
	ld.global.f64 	%fd59, [%rd22];
	add.s32 	%r99, %r163, %r4;
	shl.b32 	%r100, %r99, 3;
	mov.u32 	%r101, shared_pos;
	add.s32 	%r102, %r101, %r100;
	st.shared.f64 	[%r102], %fd59;
	ld.global.f64 	%fd60, [%rd22+8];
	st.shared.f64 	[%r102+8], %fd60;
	ld.global.f64 	%fd61, [%rd22+16];
	st.shared.f64 	[%r102+16], %fd61;
	ld.global.f64 	%fd62, [%rd22+24];
	st.shared.f64 	[%r102+24], %fd62;
	ld.global.f64 	%fd63, [%rd22+32];
	st.shared.f64 	[%r102+32], %fd63;
	ld.global.f64 	%fd64, [%rd22+40];
	st.shared.f64 	[%r102+40], %fd64;
	ld.global.f64 	%fd65, [%rd22+48];
	st.shared.f64 	[%r102+48], %fd65;
	ld.global.f64 	%fd66, [%rd22+56];
	st.shared.f64 	[%r102+56], %fd66;
	add.s32 	%r163, %r163, 8;
$L__BB1_8:
	setp.eq.s32 	%p7, %r10, 0;
	@%p7 bra 	$L__BB1_14;
	and.b32  	%r13, %r87, 3;
	setp.lt.u32 	%p8, %r10, 4;
	@%p8 bra 	$L__BB1_11;
	add.s32 	%r103, %r163, %r3;
	mul.wide.s32 	%rd23, %r103, 8;
	add.s64 	%rd24, %rd1, %rd23;
	ld.global.f64 	%fd67, [%rd24];
	add.s32 	%r104, %r163, %r4;
	shl.b32 	%r105, %r104, 3;
	mov.u32 	%r106, shared_pos;
	add.s32 	%r107, %r106, %r105;
	st.shared.f64 	[%r107], %fd67;
	ld.global.f64 	%fd68, [%rd24+8];
	st.shared.f64 	[%r107+8], %fd68;
	ld.global.f64 	%fd69, [%rd24+16];
	st.shared.f64 	[%r107+16], %fd69;
	ld.global.f64 	%fd70, [%rd24+24];
	st.shared.f64 	[%r107+24], %fd70;
	add.s32 	%r163, %r163, 4;
$L__BB1_11:
	setp.eq.s32 	%p9, %r13, 0;
	@%p9 bra 	$L__BB1_14;
	mov.b32 	%r166, 0;
	mov.u32 	%r112, shared_pos;
$L__BB1_13:
	.pragma "nounroll";
	add.s32 	%r109, %r163, %r3;
	mul.wide.s32 	%rd25, %r109, 8;
	add.s64 	%rd26, %rd1, %rd25;
	ld.global.f64 	%fd71, [%rd26];
	add.s32 	%r110, %r163, %r4;
	shl.b32 	%r111, %r110, 3;
	add.s32 	%r113, %r112, %r111;
	st.shared.f64 	[%r113], %fd71;
	add.s32 	%r163, %r163, 1;
	add.s32 	%r166, %r166, 1;
	setp.ne.s32 	%p10, %r166, %r13;
	@%p10 bra 	$L__BB1_13;
$L__BB1_14:
	setp.lt.s32 	%p11, %r87, 1;
	bar.sync 	0;
	@%p11 bra 	$L__BB1_26;
	mul.lo.s32 	%r20, %r87, %r2;
	add.s32 	%r115, %r87, -1;
	and.b32  	%r21, %r87, 7;
	setp.lt.u32 	%p12, %r115, 7;
	mov.b32 	%r167, 0;
	@%p12 bra 	$L__BB1_18;
	and.b32  	%r167, %r87, 2147483640;
	mov.b32 	%r170, 0;
$L__BB1_17:
	.pragma "nounroll";
	add.s32 	%r117, %r170, %r20;
	mul.wide.s32 	%rd27, %r117, 8;
	add.s64 	%rd28, %rd2, %rd27;
	mov.b64 	%rd29, 0;
	st.global.u64 	[%rd28], %rd29;
	st.global.u64 	[%rd28+8], %rd29;
	st.global.u64 	[%rd28+16], %rd29;
	st.global.u64 	[%rd28+24], %rd29;
	st.global.u64 	[%rd28+32], %rd29;
	st.global.u64 	[%rd28+40], %rd29;
	st.global.u64 	[%rd28+48], %rd29;
	st.global.u64 	[%rd28+56], %rd29;
	add.s32 	%r170, %r170, 8;
	setp.eq.s32 	%p13, %r170, %r167;
	@%p13 bra 	$L__BB1_18;
	bra.uni 	$L__BB1_17;
$L__BB1_18:
	setp.eq.s32 	%p14, %r21, 0;
	@%p14 bra 	$L__BB1_26;
	and.b32  	%r24, %r87, 3;
	setp.lt.u32 	%p15, %r21, 4;
	@%p15 bra 	$L__BB1_21;
	add.s32 	%r118, %r167, %r20;
	mul.wide.s32 	%rd30, %r118, 8;
	add.s64 	%rd31, %rd2, %rd30;
	mov.b64 	%rd32, 0;
	st.global.u64 	[%rd31], %rd32;
	st.global.u64 	[%rd31+8], %rd32;
	st.global.u64 	[%rd31+16], %rd32;
	st.global.u64 	[%rd31+24], %rd32;
	add.s32 	%r167, %r167, 4;
$L__BB1_21:
	setp.eq.s32 	%p16, %r24, 0;
	@%p16 bra 	$L__BB1_26;
	setp.eq.s32 	%p17, %r24, 1;
	@%p17 bra 	$L__BB1_24;
	add.s32 	%r119, %r167, %r20;
	mul.wide.s32 	%rd33, %r119, 8;
	add.s64 	%rd34, %rd2, %rd33;
	mov.b64 	%rd35, 0;
	st.global.u64 	[%rd34], %rd35;
	st.global.u64 	[%rd34+8], %rd35;
	add.s32 	%r167, %r167, 2;
$L__BB1_24:
	and.b32  	%r120, %r87, 1;
	setp.eq.b32 	%p18, %r120, 1;
	not.pred 	%p19, %p18;
	@%p19 bra 	$L__BB1_26;
	add.s32 	%r121, %r167, %r20;
	mul.wide.s32 	%rd36, %r121, 8;
	add.s64 	%rd37, %rd2, %rd36;
	mov.b64 	%rd38, 0;
	st.global.u64 	[%rd37], %rd38;
$L__BB1_26:
	setp.lt.s32 	%p20, %r86, 1;
	mov.f64 	%fd335, 0d0000000000000000;
	@%p20 bra 	$L__BB1_60;
	mul.lo.s32 	%r29, %r87, %r1;
	mul.lo.s32 	%r30, %r87, %r2;
	add.s32 	%r31, %r87, -1;
	and.b32  	%r32, %r87, 7;
	and.b32  	%r33, %r87, 3;
	add.s32 	%r34, %r33, -1;
	and.b32  	%r35, %r87, 2147483640;
	and.b32  	%r36, %r87, 1;
	neg.s32 	%r37, %r35;
	mov.f64 	%fd335, 0d0000000000000000;
	mov.b32 	%r171, 0;
	add.s64 	%rd7, %rd4, 32;
$L__BB1_28:
	setp.eq.s32 	%p21, %r2, %r171;
	@%p21 bra 	$L__BB1_59;
	setp.lt.s32 	%p22, %r87, 1;
	mul.lo.s32 	%r123, %r171, %r87;
	cvt.s64.s32 	%rd6, %r123;
	mov.f64 	%fd332, 0d0000000000000000;
	@%p22 bra 	$L__BB1_41;
	setp.lt.u32 	%p23, %r31, 7;
	mov.f64 	%fd332, 0d0000000000000000;
	mov.b32 	%r175, 0;
	@%p23 bra 	$L__BB1_33;
	shl.b32 	%r125, %r29, 3;
	mov.u32 	%r126, shared_pos;
	add.s32 	%r127, %r125, %r126;
	add.s32 	%r172, %r127, 32;
	shl.b64 	%rd39, %rd6, 3;
	add.s64 	%rd40, %rd1, %rd39;
	add.s64 	%rd97, %rd40, 32;
	mov.f64 	%fd332, 0d0000000000000000;
	mov.u64 	%rd96, %rd7;
	mov.u32 	%r173, %r37;
$L__BB1_32:
	.pragma "nounroll";
	ld.shared.f64 	%fd78, [%r172+-32];
	ld.global.f64 	%fd79, [%rd97+-32];
	sub.f64 	%fd80, %fd78, %fd79;
	st.local.f64 	[%rd96+-32], %fd80;
	fma.rn.f64 	%fd81, %fd80, %fd80, %fd332;
	ld.shared.f64 	%fd82, [%r172+-24];
	ld.global.f64 	%fd83, [%rd97+-24];
	sub.f64 	%fd84, %fd82, %fd83;
	st.local.f64 	[%rd96+-24], %fd84;
	fma.rn.f64 	%fd85, %fd84, %fd84, %fd81;
	ld.shared.f64 	%fd86, [%r172+-16];
	ld.global.f64 	%fd87, [%rd97+-16];
	sub.f64 	%fd88, %fd86, %fd87;
	st.local.f64 	[%rd96+-16], %fd88;
	fma.rn.f64 	%fd89, %fd88, %fd88, %fd85;
	ld.shared.f64 	%fd90, [%r172+-8];
	ld.global.f64 	%fd91, [%rd97+-8];
	sub.f64 	%fd92, %fd90, %fd91;
	st.local.f64 	[%rd96+-8], %fd92;
	fma.rn.f64 	%fd93, %fd92, %fd92, %fd89;
	ld.shared.f64 	%fd94, [%r172];
	ld.global.f64 	%fd95, [%rd97];
	sub.f64 	%fd96, %fd94, %fd95;
	st.local.f64 	[%rd96], %fd96;
	fma.rn.f64 	%fd97, %fd96, %fd96, %fd93;
	ld.shared.f64 	%fd98, [%r172+8];
	ld.global.f64 	%fd99, [%rd97+8];
	sub.f64 	%fd100, %fd98, %fd99;
	st.local.f64 	[%rd96+8], %fd100;
	fma.rn.f64 	%fd101, %fd100, %fd100, %fd97;
	ld.shared.f64 	%fd102, [%r172+16];
	ld.global.f64 	%fd103, [%rd97+16];
	sub.f64 	%fd104, %fd102, %fd103;
	st.local.f64 	[%rd96+16], %fd104;
	fma.rn.f64 	%fd105, %fd104, %fd104, %fd101;
	ld.shared.f64 	%fd106, [%r172+24];
	ld.global.f64 	%fd107, [%rd97+24];
	sub.f64 	%fd108, %fd106, %fd107;
	st.local.f64 	[%rd96+24], %fd108;
	fma.rn.f64 	%fd332, %fd108, %fd108, %fd105;
	add.s32 	%r173, %r173, 8;
	add.s32 	%r172, %r172, 64;
	add.s64 	%rd97, %rd97, 64;
	add.s64 	%rd96, %rd96, 64;
	setp.ne.s32 	%p24, %r173, 0;
	mov.u32 	%r175, %r35;
	@%p24 bra 	$L__BB1_32;
$L__BB1_33:
	setp.eq.s32 	%p25, %r32, 0;
	@%p25 bra 	$L__BB1_41;
	add.s32 	%r128, %r32, -1;
	setp.lt.u32 	%p26, %r128, 3;
	@%p26 bra 	$L__BB1_36;
	add.s32 	%r129, %r175, %r29;
	shl.b32 	%r130, %r129, 3;
	mov.u32 	%r131, shared_pos;
	add.s32 	%r132, %r131, %r130;
	ld.shared.f64 	%fd110, [%r132];
	cvt.u64.u32 	%rd41, %r175;
	add.s64 	%rd42, %rd41, %rd6;
	shl.b64 	%rd43, %rd42, 3;
	add.s64 	%rd44, %rd1, %rd43;
	ld.global.f64 	%fd111, [%rd44];
	sub.f64 	%fd112, %fd110, %fd111;
	mul.wide.u32 	%rd45, %r175, 8;
	add.s64 	%rd46, %rd4, %rd45;
	st.local.f64 	[%rd46], %fd112;
	fma.rn.f64 	%fd113, %fd112, %fd112, %fd332;
	ld.shared.f64 	%fd114, [%r132+8];
	ld.global.f64 	%fd115, [%rd44+8];
	sub.f64 	%fd116, %fd114, %fd115;
	st.local.f64 	[%rd46+8], %fd116;
	fma.rn.f64 	%fd117, %fd116, %fd116, %fd113;
	ld.shared.f64 	%fd118, [%r132+16];
	ld.global.f64 	%fd119, [%rd44+16];
	sub.f64 	%fd120, %fd118, %fd119;
	st.local.f64 	[%rd46+16], %fd120;
	fma.rn.f64 	%fd121, %fd120, %fd120, %fd117;
	ld.shared.f64 	%fd122, [%r132+24];
	ld.global.f64 	%fd123, [%rd44+24];
	sub.f64 	%fd124, %fd122, %fd123;
	st.local.f64 	[%rd46+24], %fd124;
	fma.rn.f64 	%fd332, %fd124, %fd124, %fd121;
	add.s32 	%r175, %r175, 4;
$L__BB1_36:
	setp.eq.s32 	%p27, %r33, 0;
	@%p27 bra 	$L__BB1_41;
	setp.eq.s32 	%p28, %r34, 0;
	@%p28 bra 	$L__BB1_39;
	add.s32 	%r133, %r175, %r29;
	shl.b32 	%r134, %r133, 3;
	mov.u32 	%r135, shared_pos;
	add.s32 	%r136, %r135, %r134;
	ld.shared.f64 	%fd126, [%r136];
	cvt.u64.u32 	%rd47, %r175;
	add.s64 	%rd48, %rd47, %rd6;
	shl.b64 	%rd49, %rd48, 3;
	add.s64 	%rd50, %rd1, %rd49;
	ld.global.f64 	%fd127, [%rd50];
	sub.f64 	%fd128, %fd126, %fd127;
	mul.wide.u32 	%rd51, %r175, 8;
	add.s64 	%rd52, %rd4, %rd51;
	st.local.f64 	[%rd52], %fd128;
	fma.rn.f64 	%fd129, %fd128, %fd128, %fd332;
	ld.shared.f64 	%fd130, [%r136+8];
	ld.global.f64 	%fd131, [%rd50+8];
	sub.f64 	%fd132, %fd130, %fd131;
	st.local.f64 	[%rd52+8], %fd132;
	fma.rn.f64 	%fd332, %fd132, %fd132, %fd129;
	add.s32 	%r175, %r175, 2;
$L__BB1_39:
	setp.eq.s32 	%p29, %r36, 0;
	@%p29 bra 	$L__BB1_41;
	add.s32 	%r137, %r175, %r29;
	shl.b32 	%r138, %r137, 3;
	mov.u32 	%r139, shared_pos;
	add.s32 	%r140, %r139, %r138;
	ld.shared.f64 	%fd133, [%r140];
	cvt.u64.u32 	%rd53, %r175;
	add.s64 	%rd54, %rd53, %rd6;
	shl.b64 	%rd55, %rd54, 3;
	add.s64 	%rd56, %rd1, %rd55;
	ld.global.f64 	%fd134, [%rd56];
	sub.f64 	%fd135, %fd133, %fd134;
	mul.wide.u32 	%rd57, %r175, 8;
	add.s64 	%rd58, %rd4, %rd57;
	st.local.f64 	[%rd58], %fd135;
	fma.rn.f64 	%fd332, %fd135, %fd135, %fd332;
$L__BB1_41:
	setp.leu.f64 	%p30, %fd332, 0d0000000000000000;
	@%p30 bra 	$L__BB1_59;
	sqrt.rn.f64 	%fd15, %fd332;
	min.f64 	%fd16, %fd15, 0d3FF921FB54524550;
	mul.f64 	%fd136, %fd16, 0d3FE45F306DC9C883;
	cvt.rni.s32.f64 	%r177, %fd136;
	cvt.rn.f64.s32 	%fd137, %r177;
	fma.rn.f64 	%fd138, %fd137, 0dBFF921FB54442D18, %fd16;
	fma.rn.f64 	%fd139, %fd137, 0dBC91A62633145C00, %fd138;
	fma.rn.f64 	%fd333, %fd137, 0dB97B839A252049C0, %fd139;
	setp.ltu.f64 	%p31, %fd16, 0d41E0000000000000;
	@%p31 bra 	$L__BB1_44;
	{ // callseq 0, 0
	.param .b64 param0;
	st.param.f64 	[param0], %fd16;
	.param .align 16 .b8 retval0[16];
	call.uni (retval0), 
	__internal_trig_reduction_slowpathd, 
	(
	param0
	);
	ld.param.f64 	%fd333, [retval0];
	ld.param.b32 	%r177, [retval0+8];
	} // callseq 0
$L__BB1_44:
	mov.f64 	%fd141, 0d0000000000000000;
	mov.f64 	%fd142, 0d7FF0000000000000;
	mul.rn.f64 	%fd334, %fd142, %fd141;
	shl.b32 	%r143, %r177, 6;
	cvt.u64.u32 	%rd59, %r143;
	and.b64  	%rd60, %rd59, 64;
	mov.u64 	%rd61, __cudart_sin_cos_coeffs;
	add.s64 	%rd62, %rd61, %rd60;
	mul.rn.f64 	%fd143, %fd333, %fd333;
	and.b32  	%r144, %r177, 1;
	setp.eq.b32 	%p32, %r144, 1;
	selp.f64 	%fd144, 0dBDA8FF8320FD8164, 0d3DE5DB65F9785EBA, %p32;
	ld.global.nc.v2.f64 	{%fd145, %fd146}, [%rd62];
	fma.rn.f64 	%fd147, %fd144, %fd143, %fd145;
	fma.rn.f64 	%fd148, %fd147, %fd143, %fd146;
	ld.global.nc.v2.f64 	{%fd149, %fd150}, [%rd62+16];
	fma.rn.f64 	%fd151, %fd148, %fd143, %fd149;
	fma.rn.f64 	%fd152, %fd151, %fd143, %fd150;
	ld.global.nc.v2.f64 	{%fd153, %fd154}, [%rd62+32];
	fma.rn.f64 	%fd155, %fd152, %fd143, %fd153;
	fma.rn.f64 	%fd156, %fd155, %fd143, %fd154;
	fma.rn.f64 	%fd157, %fd156, %fd333, %fd333;
	fma.rn.f64 	%fd158, %fd156, %fd143, 0d3FF0000000000000;
	selp.f64 	%fd159, %fd158, %fd157, %p32;
	and.b32  	%r145, %r177, 2;
	setp.eq.s32 	%p33, %r145, 0;
	sub.f64 	%fd160, %fd141, %fd159;
	selp.f64 	%fd21, %fd159, %fd160, %p33;
	add.f64 	%fd22, %fd16, %fd16;
	setp.eq.f64 	%p34, %fd22, 0d7FF0000000000000;
	mov.b32 	%r178, 0;
	@%p34 bra 	$L__BB1_47;
	mul.f64 	%fd161, %fd22, 0d3FE45F306DC9C883;
	cvt.rni.s32.f64 	%r178, %fd161;
	cvt.rn.f64.s32 	%fd162, %r178;
	fma.rn.f64 	%fd163, %fd162, 0dBFF921FB54442D18, %fd22;
	fma.rn.f64 	%fd164, %fd162, 0dBC91A62633145C00, %fd163;
	fma.rn.f64 	%fd334, %fd162, 0dB97B839A252049C0, %fd164;
	setp.ltu.f64 	%p35, %fd22, 0d41E0000000000000;
	@%p35 bra 	$L__BB1_47;
	{ // callseq 1, 0
	.param .b64 param0;
	st.param.f64 	[param0], %fd22;
	.param .align 16 .b8 retval0[16];
	call.uni (retval0), 
	__internal_trig_reduction_slowpathd, 
	(
	param0
	);
	ld.param.f64 	%fd334, [retval0];
	ld.param.b32 	%r178, [retval0+8];
	} // callseq 1
$L__BB1_47:
	setp.lt.s32 	%p36, %r87, 1;
	shl.b32 	%r147, %r178, 6;
	cvt.u64.u32 	%rd63, %r147;
	and.b64  	%rd64, %rd63, 64;
	mov.u64 	%rd65, __cudart_sin_cos_coeffs;
	add.s64 	%rd66, %rd65, %rd64;
	mul.rn.f64 	%fd166, %fd334, %fd334;
	and.b32  	%r148, %r178, 1;
	setp.eq.b32 	%p37, %r148, 1;
	selp.f64 	%fd167, 0dBDA8FF8320FD8164, 0d3DE5DB65F9785EBA, %p37;
	ld.global.nc.v2.f64 	{%fd168, %fd169}, [%rd66];
	fma.rn.f64 	%fd170, %fd167, %fd166, %fd168;
	fma.rn.f64 	%fd171, %fd170, %fd166, %fd169;
	ld.global.nc.v2.f64 	{%fd172, %fd173}, [%rd66+16];
	fma.rn.f64 	%fd174, %fd171, %fd166, %fd172;
	fma.rn.f64 	%fd175, %fd174, %fd166, %fd173;
	ld.global.nc.v2.f64 	{%fd176, %fd177}, [%rd66+32];
	fma.rn.f64 	%fd178, %fd175, %fd166, %fd176;
	fma.rn.f64 	%fd179, %fd178, %fd166, %fd177;
	fma.rn.f64 	%fd180, %fd179, %fd334, %fd334;
	fma.rn.f64 	%fd181, %fd179, %fd166, 0d3FF0000000000000;
	selp.f64 	%fd182, %fd181, %fd180, %p37;
	and.b32  	%r149, %r178, 2;
	setp.eq.s32 	%p38, %r149, 0;
	mov.f64 	%fd183, 0d0000000000000000;
	sub.f64 	%fd184, %fd183, %fd182;
	selp.f64 	%fd26, %fd182, %fd184, %p38;
	mul.f64 	%fd185, %fd21, 0d3FE0000000000000;
	fma.rn.f64 	%fd335, %fd21, %fd185, %fd335;
	@%p36 bra 	$L__BB1_59;
	setp.lt.u32 	%p39, %r31, 7;
	mov.b32 	%r181, 0;
	@%p39 bra 	$L__BB1_51;
	mov.b32 	%r179, 0;
$L__BB1_50:
	.pragma "nounroll";
	mul.wide.u32 	%rd67, %r179, 8;
	add.s64 	%rd68, %rd4, %rd67;
	ld.local.f64 	%fd186, [%rd68];
	mul.f64 	%fd187, %fd26, %fd186;
	div.rn.f64 	%fd188, %fd187, %fd15;
	add.s32 	%r152, %r179, %r30;
	mul.wide.s32 	%rd69, %r152, 8;
	add.s64 	%rd70, %rd2, %rd69;
	ld.global.f64 	%fd189, [%rd70];
	sub.f64 	%fd190, %fd189, %fd188;
	st.global.f64 	[%rd70], %fd190;
	ld.local.f64 	%fd191, [%rd68+8];
	mul.f64 	%fd192, %fd26, %fd191;
	div.rn.f64 	%fd193, %fd192, %fd15;
	ld.global.f64 	%fd194, [%rd70+8];
	sub.f64 	%fd195, %fd194, %fd193;
	st.global.f64 	[%rd70+8], %fd195;
	ld.local.f64 	%fd196, [%rd68+16];
	mul.f64 	%fd197, %fd26, %fd196;
	div.rn.f64 	%fd198, %fd197, %fd15;
	ld.global.f64 	%fd199, [%rd70+16];
	sub.f64 	%fd200, %fd199, %fd198;
	st.global.f64 	[%rd70+16], %fd200;
	ld.local.f64 	%fd201, [%rd68+24];
	mul.f64 	%fd202, %fd26, %fd201;
	div.rn.f64 	%fd203, %fd202, %fd15;
	ld.global.f64 	%fd204, [%rd70+24];
	sub.f64 	%fd205, %fd204, %fd203;
	st.global.f64 	[%rd70+24], %fd205;
	ld.local.f64 	%fd206, [%rd68+32];
	mul.f64 	%fd207, %fd26, %fd206;
	div.rn.f64 	%fd208, %fd207, %fd15;
	ld.global.f64 	%fd209, [%rd70+32];
	sub.f64 	%fd210, %fd209, %fd208;
	st.global.f64 	[%rd70+32], %fd210;
	ld.local.f64 	%fd211, [%rd68+40];
	mul.f64 	%fd212, %fd26, %fd211;
	div.rn.f64 	%fd213, %fd212, %fd15;
	ld.global.f64 	%fd214, [%rd70+40];
	sub.f64 	%fd215, %fd214, %fd213;
	st.global.f64 	[%rd70+40], %fd215;
	ld.local.f64 	%fd216, [%rd68+48];
	mul.f64 	%fd217, %fd26, %fd216;
	div.rn.f64 	%fd218, %fd217, %fd15;
	ld.global.f64 	%fd219, [%rd70+48];
	sub.f64 	%fd220, %fd219, %fd218;
	st.global.f64 	[%rd70+48], %fd220;
	ld.local.f64 	%fd221, [%rd68+56];
	mul.f64 	%fd222, %fd26, %fd221;
	div.rn.f64 	%fd223, %fd222, %fd15;
	ld.global.f64 	%fd224, [%rd70+56];
	sub.f64 	%fd225, %fd224, %fd223;
	st.global.f64 	[%rd70+56], %fd225;
	add.s32 	%r179, %r179, 8;
	setp.ne.s32 	%p40, %r179, %r35;
	mov.u32 	%r181, %r35;
	@%p40 bra 	$L__BB1_50;
$L__BB1_51:
	setp.eq.s32 	%p41, %r32, 0;
	@%p41 bra 	$L__BB1_59;
	add.s32 	%r153, %r32, -1;
	setp.lt.u32 	%p42, %r153, 3;
	@%p42 bra 	$L__BB1_54;
	mul.wide.u32 	%rd71, %r181, 8;
	add.s64 	%rd72, %rd4, %rd71;
	ld.local.f64 	%fd226, [%rd72];
	mul.f64 	%fd227, %fd26, %fd226;
	div.rn.f64 	%fd228, %fd227, %fd15;
	add.s32 	%r154, %r181, %r30;
	mul.wide.s32 	%rd73, %r154, 8;
	add.s64 	%rd74, %rd2, %rd73;
	ld.global.f64 	%fd229, [%rd74];
	sub.f64 	%fd230, %fd229, %fd228;
	st.global.f64 	[%rd74], %fd230;
	ld.local.f64 	%fd231, [%rd72+8];
	mul.f64 	%fd232, %fd26, %fd231;
	div.rn.f64 	%fd233, %fd232, %fd15;
	ld.global.f64 	%fd234, [%rd74+8];
	sub.f64 	%fd235, %fd234, %fd233;
	st.global.f64 	[%rd74+8], %fd235;
	ld.local.f64 	%fd236, [%rd72+16];
	mul.f64 	%fd237, %fd26, %fd236;
	div.rn.f64 	%fd238, %fd237, %fd15;
	ld.global.f64 	%fd239, [%rd74+16];
	sub.f64 	%fd240, %fd239, %fd238;
	st.global.f64 	[%rd74+16], %fd240;
	ld.local.f64 	%fd241, [%rd72+24];
	mul.f64 	%fd242, %fd26, %fd241;
	div.rn.f64 	%fd243, %fd242, %fd15;
	ld.global.f64 	%fd244, [%rd74+24];
	sub.f64 	%fd245, %fd244, %fd243;
	st.global.f64 	[%rd74+24], %fd245;
	add.s32 	%r181, %r181, 4;
$L__BB1_54:
	setp.eq.s32 	%p43, %r33, 0;
	@%p43 bra 	$L__BB1_59;
	setp.eq.s32 	%p44, %r34, 0;
	@%p44 bra 	$L__BB1_57;
	mul.wide.u32 	%rd75, %r181, 8;
	add.s64 	%rd76, %rd4, %rd75;
	ld.local.f64 	%fd246, [%rd76];
	mul.f64 	%fd247, %fd26, %fd246;
	div.rn.f64 	%fd248, %fd247, %fd15;
	add.s32 	%r155, %r181, %r30;
	mul.wide.s32 	%rd77, %r155, 8;
	add.s64 	%rd78, %rd2, %rd77;
	ld.global.f64 	%fd249, [%rd78];
	sub.f64 	%fd250, %fd249, %fd248;
	st.global.f64 	[%rd78], %fd250;
	ld.local.f64 	%fd251, [%rd76+8];
	mul.f64 	%fd252, %fd26, %fd251;
	div.rn.f64 	%fd253, %fd252, %fd15;
	ld.global.f64 	%fd254, [%rd78+8];
	sub.f64 	%fd255, %fd254, %fd253;
	st.global.f64 	[%rd78+8], %fd255;
	add.s32 	%r181, %r181, 2;
$L__BB1_57:
	setp.eq.s32 	%p45, %r36, 0;
	@%p45 bra 	$L__BB1_59;
	mul.wide.u32 	%rd79, %r181, 8;
	add.s64 	%rd80, %rd4, %rd79;
	ld.local.f64 	%fd256, [%rd80];
	mul.f64 	%fd257, %fd26, %fd256;
	div.rn.f64 	%fd258, %fd257, %fd15;
	add.s32 	%r156, %r181, %r30;
	mul.wide.s32 	%rd81, %r156, 8;
	add.s64 	%rd82, %rd2, %rd81;
	ld.global.f64 	%fd259, [%rd82];
	sub.f64 	%fd260, %fd259, %fd258;
	st.global.f64 	[%rd82], %fd260;
$L__BB1_59:
	add.s32 	%r171, %r171, 1;
	setp.eq.s32 	%p46, %r171, %r86;
	@%p46 bra 	$L__BB1_60;
	bra.uni 	$L__BB1_28;
$L__BB1_60:
	setp.lt.s32 	%p47, %r87, 1;
	mov.f64 	%fd344, 0d0000000000000000;
	@%p47 bra 	$L__BB1_73;
	mul.lo.s32 	%r40, %r87, %r2;
	add.s32 	%r158, %r87, -1;
	and.b32  	%r41, %r87, 15;
	setp.lt.u32 	%p48, %r158, 15;
	mov.f64 	%fd344, 0d0000000000000000;
	mov.b32 	%r185, 0;
	@%p48 bra 	$L__BB1_64;
	and.b32  	%r185, %r87, 2147483632;
	neg.s32 	%r184, %r185;
	add.s64 	%rd5, %rd3, 64;
	mov.f64 	%fd344, 0d0000000000000000;
	mov.u32 	%r183, %r40;
$L__BB1_63:
	.pragma "nounroll";
	mul.wide.s32 	%rd83, %r183, 8;
	add.s64 	%rd84, %rd5, %rd83;
	ld.global.f64 	%fd265, [%rd84+-64];
	fma.rn.f64 	%fd266, %fd265, %fd265, %fd344;
	ld.global.f64 	%fd267, [%rd84+-56];
	fma.rn.f64 	%fd268, %fd267, %fd267, %fd266;
	ld.global.f64 	%fd269, [%rd84+-48];
	fma.rn.f64 	%fd270, %fd269, %fd269, %fd268;
	ld.global.f64 	%fd271, [%rd84+-40];
	fma.rn.f64 	%fd272, %fd271, %fd271, %fd270;
	ld.global.f64 	%fd273, [%rd84+-32];
	fma.rn.f64 	%fd274, %fd273, %fd273, %fd272;
	ld.global.f64 	%fd275, [%rd84+-24];
	fma.rn.f64 	%fd276, %fd275, %fd275, %fd274;
	ld.global.f64 	%fd277, [%rd84+-16];
	fma.rn.f64 	%fd278, %fd277, %fd277, %fd276;
	ld.global.f64 	%fd279, [%rd84+-8];
	fma.rn.f64 	%fd280, %fd279, %fd279, %fd278;
	ld.global.f64 	%fd281, [%rd84];
	fma.rn.f64 	%fd282, %fd281, %fd281, %fd280;
	ld.global.f64 	%fd283, [%rd84+8];
	fma.rn.f64 	%fd284, %fd283, %fd283, %fd282;
	ld.global.f64 	%fd285, [%rd84+16];
	fma.rn.f64 	%fd286, %fd285, %fd285, %fd284;
	ld.global.f64 	%fd287, [%rd84+24];
	fma.rn.f64 	%fd288, %fd287, %fd287, %fd286;
	ld.global.f64 	%fd289, [%rd84+32];
	fma.rn.f64 	%fd290, %fd289, %fd289, %fd288;
	ld.global.f64 	%fd291, [%rd84+40];
	fma.rn.f64 	%fd292, %fd291, %fd291, %fd290;
	ld.global.f64 	%fd293, [%rd84+48];
	fma.rn.f64 	%fd294, %fd293, %fd293, %fd292;
	ld.global.f64 	%fd295, [%rd84+56];
	fma.rn.f64 	%fd344, %fd295, %fd295, %fd294;
	add.s32 	%r184, %r184, 16;
	add.s32 	%r183, %r183, 16;
	setp.ne.s32 	%p49, %r184, 0;
	@%p49 bra 	$L__BB1_63;
$L__BB1_64:
	setp.eq.s32 	%p50, %r41, 0;
	@%p50 bra 	$L__BB1_73;
	and.b32  	%r74, %r87, 7;
	setp.lt.u32 	%p51, %r41, 8;
	@%p51 bra 	$L__BB1_67;
	add.s32 	%r159, %r185, %r40;
	mul.wide.s32 	%rd85, %r159, 8;
	add.s64 	%rd86, %rd3, %rd85;
	ld.global.f64 	%fd297, [%rd86];
	fma.rn.f64 	%fd298, %fd297, %fd297, %fd344;
	ld.global.f64 	%fd299, [%rd86+8];
	fma.rn.f64 	%fd300, %fd299, %fd299, %fd298;
	ld.global.f64 	%fd301, [%rd86+16];
	fma.rn.f64 	%fd302, %fd301, %fd301, %fd300;
	ld.global.f64 	%fd303, [%rd86+24];
	fma.rn.f64 	%fd304, %fd303, %fd303, %fd302;
	ld.global.f64 	%fd305, [%rd86+32];
	fma.rn.f64 	%fd306, %fd305, %fd305, %fd304;
	ld.global.f64 	%fd307, [%rd86+40];
	fma.rn.f64 	%fd308, %fd307, %fd307, %fd306;
	ld.global.f64 	%fd309, [%rd86+48];
	fma.rn.f64 	%fd310, %fd309, %fd309, %fd308;
	ld.global.f64 	%fd311, [%rd86+56];
	fma.rn.f64 	%fd344, %fd311, %fd311, %fd310;
	add.s32 	%r185, %r185, 8;
$L__BB1_67:
	setp.eq.s32 	%p52, %r74, 0;
	@%p52 bra 	$L__BB1_73;
	and.b32  	%r77, %r87, 3;
	setp.lt.u32 	%p53, %r74, 4;
	@%p53 bra 	$L__BB1_70;
	add.s32 	%r160, %r185, %r40;
	mul.wide.s32 	%rd87, %r160, 8;
	add.s64 	%rd88, %rd3, %rd87;
	ld.global.f64 	%fd313, [%rd88];
	fma.rn.f64 	%fd314, %fd313, %fd313, %fd344;
	ld.global.f64 	%fd315, [%rd88+8];
	fma.rn.f64 	%fd316, %fd315, %fd315, %fd314;
	ld.global.f64 	%fd317, [%rd88+16];
	fma.rn.f64 	%fd318, %fd317, %fd317, %fd316;
	ld.global.f64 	%fd319, [%rd88+24];
	fma.rn.f64 	%fd344, %fd319, %fd319, %fd318;
	add.s32 	%r185, %r185, 4;
$L__BB1_70:
	setp.eq.s32 	%p54, %r77, 0;
	@%p54 bra 	$L__BB1_73;
	add.s32 	%r189, %r185, %r40;
	neg.s32 	%r188, %r77;
$L__BB1_72:
	.pragma "nounroll";
	mul.wide.s32 	%rd89, %r189, 8;
	add.s64 	%rd90, %rd3, %rd89;
	ld.global.f64 	%fd320, [%rd90];
	fma.rn.f64 	%fd344, %fd320, %fd320, %fd344;
	add.s32 	%r189, %r189, 1;
	add.s32 	%r188, %r188, 1;
	setp.ne.s32 	%p55, %r188, 0;
	@%p55 bra 	$L__BB1_72;
$L__BB1_73:
	mul.f64 	%fd321, %fd42, 0d3FE0000000000000;
	mul.f64 	%fd322, %fd321, %fd344;
	cvta.to.global.u64 	%rd91, %rd13;
	mul.wide.s32 	%rd92, %r2, 8;
	add.s64 	%rd93, %rd91, %rd92;
	st.global.f64 	[%rd93], %fd335;
	cvta.to.global.u64 	%rd94, %rd14;
	add.s64 	%rd95, %rd94, %rd92;
	st.global.f64 	[%rd95], %fd322;
$L__BB1_74:
	ret;

}
	// .globl	_Z9reductionPdiS_
.visible .entry _Z9reductionPdiS_(
	.param .u64 .ptr .align 1 _Z9reductionPdiS__param_0,
	.param .u32 _Z9reductionPdiS__param_1,
	.param .u64 .ptr .align 1 _Z9reductionPdiS__param_2
)
{
	.reg .pred 	%p<7>;
	.reg .b32 	%r<16>;
	.reg .b64 	%rd<9>;
	.reg .b64 	%fd<12>;
	// demoted variable
	.shared .align 8 .b8 _ZZ9reductionPdiS_E4data[4096];
	ld.param.u64 	%rd3, [_Z9reductionPdiS__param_0];
	ld.param.u32 	%r8, [_Z9reductionPdiS__param_1];
	ld.param.u64 	%rd2, [_Z9reductionPdiS__param_2];
	cvta.to.global.u64 	%rd1, %rd3;
	mov.u32 	%r9, %ctaid.x;
	shl.b32 	%r10, %r9, 10;
	mov.u32 	%r1, %tid.x;
	or.b32  	%r2, %r10, %r1;
	setp.ge.s32 	%p1, %r2, %r8;
	mov.f64 	%fd11, 0d0000000000000000;
	@%p1 bra 	$L__BB2_2;
	mul.wide.s32 	%rd4, %r2, 8;
	add.s64 	%rd5, %rd1, %rd4;
	ld.global.f64 	%fd11, [%rd5];
$L__BB2_2:
	shl.b32 	%r11, %r1, 3;
	mov.u32 	%r12, _ZZ9reductionPdiS_E4data;
	add.s32 	%r3, %r12, %r11;
	st.shared.f64 	[%r3], %fd11;
	mov.u32 	%r15, %ntid.x;
	add.s32 	%r5, %r2, %r15;
	setp.ge.s32 	%p2, %r5, %r8;
	@%p2 bra 	$L__BB2_4;
	mul.wide.s32 	%rd6, %r5, 8;
	add.s64 	%rd7, %rd1, %rd6;
	ld.global.f64 	%fd4, [%rd7];
	add.f64 	%fd5, %fd4, %fd11;
	st.shared.f64 	[%r3], %fd5;
$L__BB2_4:
	bar.sync 	0;
	setp.lt.u32 	%p3, %r15, 2;
	@%p3 bra 	$L__BB2_8;
$L__BB2_5:
	shr.u32 	%r7, %r15, 1;
	setp.ge.u32 	%p4, %r1, %r7;
	@%p4 bra 	$L__BB2_7;
	shl.b32 	%r13, %r7, 3;
	add.s32 	%r14, %r3, %r13;
	ld.shared.f64 	%fd6, [%r14];
	ld.shared.f64 	%fd7, [%r3];
	add.f64 	%fd8, %fd6, %fd7;
	st.shared.f64 	[%r3], %fd8;
$L__BB2_7:
	bar.sync 	0;
	setp.gt.u32 	%p5, %r15, 3;
	mov.u32 	%r15, %r7;
	@%p5 bra 	$L__BB2_5;
$L__BB2_8:
	setp.ne.s32 	%p6, %r1, 0;
	@%p6 bra 	$L__BB2_10;
	ld.shared.f64 	%fd9, [_ZZ9reductionPdiS_E4data];
	cvta.to.global.u64 	%rd8, %rd2;
	atom.global.add.f64 	%fd10, [%rd8], %fd9;
$L__BB2_10:
	ret;

}
.func  (.param .align 16 .b8 func_retval0[16]) __internal_trig_reduction_slowpathd(
	.param .b64 __internal_trig_reduction_slowpathd_param_0
)
{
	.local .align 8 .b8 	__local_depot3[40];
	.reg .b64 	%SP;
	.reg .b64 	%SPL;
	.reg .pred 	%p<10>;
	.reg .b32 	%r<47>;
	.reg .b64 	%rd<74>;
	.reg .b64 	%fd<5>;

	mov.u64 	%SPL, __local_depot3;
	ld.param.f64 	%fd4, [__internal_trig_reduction_slowpathd_param_0];
	add.u64 	%rd1, %SPL, 0;
	{
	.reg .b32 %temp; 
	mov.b64 	{%temp, %r1}, %fd4;
	}
	shr.u32 	%r2, %r1, 20;
	and.b32  	%r3, %r2, 2047;
	setp.eq.s32 	%p1, %r3, 2047;
	mov.b32 	%r46, 0;
	@%p1 bra 	$L__BB3_9;
	add.s32 	%r20, %r3, -1024;
	mov.b64 	%rd20, %fd4;
	shl.b64 	%rd2, %rd20, 11;
	shr.u32 	%r4, %r20, 6;
	sub.s32 	%r45, 15, %r4;
	sub.s32 	%r21, 19, %r4;
	setp.lt.u32 	%p2, %r20, 128;
	selp.b32 	%r6, 18, %r21, %p2;
	setp.ge.s32 	%p3, %r45, %r6;
	mov.b64 	%rd70, 0;
	@%p3 bra 	$L__BB3_4;
	add.s32 	%r23, %r6, %r4;
	neg.s32 	%r43, %r23;
	or.b64  	%rd3, %rd2, -9223372036854775808;
	mov.b64 	%rd70, 0;
	mov.b32 	%r42, 0;
	mov.u64 	%rd25, __cudart_i2opi_d;
	mov.u32 	%r44, %r45;
$L__BB3_3:
	.pragma "nounroll";
	mul.wide.s32 	%rd22, %r42, 8;
	add.s64 	%rd23, %rd1, %rd22;
	mul.wide.s32 	%rd24, %r44, 8;
	add.s64 	%rd26, %rd25, %rd24;
	ld.global.nc.u64 	%rd27, [%rd26];
	{
	.reg .u32 %r0, %r1, %r2, %r3, %alo, %ahi, %blo, %bhi, %clo, %chi;
	mov.b64 	{%alo,%ahi}, %rd27;
	mov.b64 	{%blo,%bhi}, %rd3;
	mov.b64 	{%clo,%chi}, %rd70;
	mad.lo.cc.u32 	%r0, %alo, %blo, %clo;
	madc.hi.cc.u32 	%r1, %alo, %blo, %chi;
	madc.hi.u32 	%r2, %alo, %bhi, 0;
	mad.lo.cc.u32 	%r1, %alo, %bhi, %r1;
	madc.hi.cc.u32 	%r2, %ahi, %blo, %r2;
	madc.hi.u32 	%r3, %ahi, %bhi, 0;
	mad.lo.cc.u32 	%r1, %ahi, %blo, %r1;
	madc.lo.cc.u32 	%r2, %ahi, %bhi, %r2;
	addc.u32 	%r3, %r3, 0;
	mov.b64 	%rd28, {%r0,%r1};
	mov.b64 	%rd70, {%r2,%r3};
	}
	st.local.u64 	[%rd23], %rd28;
	add.s32 	%r44, %r44, 1;
	add.s32 	%r43, %r43, 1;
	add.s32 	%r42, %r42, 1;
	setp.ne.s32 	%p4, %r43, -15;
	mov.u32 	%r45, %r6;
	@%p4 bra 	$L__BB3_3;
$L__BB3_4:
	cvt.s64.s32 	%rd29, %r45;
	cvt.u64.u32 	%rd30, %r4;
	add.s64 	%rd31, %rd30, %rd29;
	shl.b64 	%rd32, %rd31, 3;
	add.s64 	%rd33, %rd1, %rd32;
	st.local.u64 	[%rd33+-120], %rd70;
	and.b32  	%r15, %r2, 63;
	ld.local.u64 	%rd72, [%rd1+16];
	ld.local.u64 	%rd71, [%rd1+24];
	setp.eq.s32 	%p5, %r15, 0;
	@%p5 bra 	$L__BB3_6;
	shl.b64 	%rd34, %rd71, %r15;
	shr.u64 	%rd35, %rd72, 1;
	xor.b32  	%r24, %r15, 63;
	shr.u64 	%rd36, %rd35, %r24;
	or.b64  	%rd71, %rd34, %rd36;
	ld.local.u64 	%rd37, [%rd1+8];
	shl.b64 	%rd38, %rd72, %r15;
	shr.u64 	%rd39, %rd37, 1;
	shr.u64 	%rd40, %rd39, %r24;
	or.b64  	%rd72, %rd38, %rd40;
$L__BB3_6:
	and.b32  	%r25, %r1, -2147483648;
	shr.u64 	%rd41, %rd71, 62;
	cvt.u32.u64 	%r26, %rd41;
	mov.b64 	{%r27, %r28}, %rd71;
	mov.b64 	{%r29, %r30}, %rd72;
	shf.l.wrap.b32 	%r31, %r30, %r27, 2;
	shf.l.wrap.b32 	%r32, %r27, %r28, 2;
	mov.b64 	%rd42, {%r31, %r32};
	shl.b64 	%rd43, %rd72, 2;
	shr.u64 	%rd44, %rd42, 63;
	cvt.u32.u64 	%r33, %rd44;
	add.s32 	%r34, %r33, %r26;
	setp.eq.s32 	%p6, %r25, 0;
	neg.s32 	%r35, %r34;
	selp.b32 	%r46, %r34, %r35, %p6;
	setp.gt.s64 	%p7, %rd42, -1;
	mov.b64 	%rd45, 0;
	{
	.reg .u32 %r0, %r1, %r2, %r3, %a0, %a1, %a2, %a3, %b0, %b1, %b2, %b3;
	mov.b64 	{%a0,%a1}, %rd45;
	mov.b64 	{%a2,%a3}, %rd45;
	mov.b64 	{%b0,%b1}, %rd43;
	mov.b64 	{%b2,%b3}, %rd42;
	sub.cc.u32 	%r0, %a0, %b0;
	subc.cc.u32 	%r1, %a1, %b1;
	subc.cc.u32 	%r2, %a2, %b2;
	subc.u32 	%r3, %a3, %b3;
	mov.b64 	%rd46, {%r0,%r1};
	mov.b64 	%rd47, {%r2,%r3};
	}
	xor.b32  	%r36, %r25, -2147483648;
	selp.b64 	%rd73, %rd42, %rd47, %p7;
	selp.b64 	%rd14, %rd43, %rd46, %p7;
	selp.b32 	%r17, %r25, %r36, %p7;
	clz.b64 	%r37, %rd73;
	cvt.u64.u32 	%rd15, %r37;
	setp.eq.s32 	%p8, %r37, 0;
	@%p8 bra 	$L__BB3_8;
	cvt.u32.u64 	%r38, %rd15;
	and.b32  	%r39, %r38, 63;
	shl.b64 	%rd48, %rd73, %r39;
	shr.u64 	%rd49, %rd14, 1;
	not.b32 	%r40, %r38;
	and.b32  	%r41, %r40, 63;
	shr.u64 	%rd50, %rd49, %r41;
	or.b64  	%rd73, %rd48, %rd50;
$L__BB3_8:
	mov.b64 	%rd51, -3958705157555305931;
	{
	.reg .u32 %r0, %r1, %r2, %r3, %alo, %ahi, %blo, %bhi;
	mov.b64 	{%alo,%ahi}, %rd73;
	mov.b64 	{%blo,%bhi}, %rd51;
	mul.lo.u32 	%r0, %alo, %blo;
	mul.hi.u32 	%r1, %alo, %blo;
	mad.lo.cc.u32 	%r1, %alo, %bhi, %r1;
	madc.hi.u32 	%r2, %alo, %bhi, 0;
	mad.lo.cc.u32 	%r1, %ahi, %blo, %r1;
	madc.hi.cc.u32 	%r2, %ahi, %blo, %r2;
	madc.hi.u32 	%r3, %ahi, %bhi, 0;
	mad.lo.cc.u32 	%r2, %ahi, %bhi, %r2;
	addc.u32 	%r3, %r3, 0;
	mov.b64 	%rd52, {%r0,%r1};
	mov.b64 	%rd53, {%r2,%r3};
	}
	setp.gt.s64 	%p9, %rd53, 0;
	{
	.reg .u32 %r0, %r1, %r2, %r3, %a0, %a1, %a2, %a3, %b0, %b1, %b2, %b3;
	mov.b64 	{%a0,%a1}, %rd52;
	mov.b64 	{%a2,%a3}, %rd53;
	mov.b64 	{%b0,%b1}, %rd52;
	mov.b64 	{%b2,%b3}, %rd53;
	add.cc.u32 	%r0, %a0, %b0;
	addc.cc.u32 	%r1, %a1, %b1;
	addc.cc.u32 	%r2, %a2, %b2;
	addc.u32 	%r3, %a3, %b3;
	mov.b64 	%rd54, {%r0,%r1};
	mov.b64 	%rd55, {%r2,%r3};
	}
	selp.b64 	%rd56, %rd55, %rd53, %p9;
	selp.s64 	%rd57, -1, 0, %p9;
	sub.s64 	%rd58, %rd57, %rd15;
	cvt.u64.u32 	%rd59, %r17;
	shl.b64 	%rd60, %rd59, 32;
	add.s64 	%rd61, %rd56, 1;
	shr.u64 	%rd62, %rd61, 10;
	add.s64 	%rd63, %rd62, 1;
	shr.u64 	%rd64, %rd63, 1;
	shl.b64 	%rd65, %rd58, 52;
	add.s64 	%rd66, %rd65, %rd64;
	add.s64 	%rd67, %rd66, 4602678819172646912;
	or.b64  	%rd68, %rd67, %rd60;
	mov.b64 	%fd4, %rd68;
$L__BB3_9:
	st.param.f64 	[func_retval0], %fd4;
	st.param.b32 	[func_retval0+8], %r46;
	ret;

}


// ===== COMPILED SASS (sm_100) =====

	.target	sm_100

	.elftype	@"ET_EXEC"


//--------------------- .note.nv.tkinfo           --------------------------
	.section	.note.nv.tkinfo,"",@"SHT_NOTE"
	.sectionflags	@"SHF_NOTE_NV_TKINFO"
	.tkinfo
        /*0018*/ 	.word	0x00000002
        /*0030*/ 	.string	""
        /*0030*/ 	.string	"ptxas"
        /*0030*/ 	.string	"Cuda compilation tools, release 13.0, V13.0.88"
        /*0030*/ 	.string	"Build cuda_13.0.r13.0/compiler.36424714_0"
        /*0030*/ 	.string	"-arch sm_100 -m 64 "



//--------------------- .note.nv.cuinfo           --------------------------
	.section	.note.nv.cuinfo,"",@"SHT_NOTE"
	.sectionflags	@"SHF_NOTE_NV_CUINFO"
        /*0018*/ 	.short	0x0002
        /*001a*/ 	.short	0x0064
        /*001c*/ 	.short	0x0082
	.zero		2


//--------------------- .nv.info                  --------------------------
	.section	.nv.info,"",@"SHT_CUDA_INFO"
	.align	4


	//----- nvinfo : EIATTR_REGCOUNT
	.align		4
        /*0000*/ 	.byte	0x04, 0x2f
        /*0002*/ 	.short	(.L_3 - .L_2)
	.align		4
.L_2:
        /*0004*/ 	.word	index@(_Z6updateiiPdS_S_S_dd)
        /*0008*/ 	.word	0x00000020


	//----- nvinfo : EIATTR_FRAME_SIZE
	.align		4
.L_3:
        /*000c*/ 	.byte	0x04, 0x11
        /*000e*/ 	.short	(.L_5 - .L_4)
	.align		4
.L_4:
        /*0010*/ 	.word	index@($__internal_2_$__cuda_sm20_dblrcp_rn_slowpath_v3)
        /*0014*/ 	.word	0x00000000


	//----- nvinfo : EIATTR_FRAME_SIZE
	.align		4
.L_5:
        /*0018*/ 	.byte	0x04, 0x11
        /*001a*/ 	.short	(.L_7 - .L_6)
	.align		4
.L_6:
        /*001c*/ 	.word	index@(_Z6updateiiPdS_S_S_dd)
        /*0020*/ 	.word	0x00000000


	//----- nvinfo : EIATTR_REGCOUNT
	.align		4
.L_7:
        /*0024*/ 	.byte	0x04, 0x2f
        /*0026*/ 	.short	(.L_9 - .L_8)
	.align		4
.L_8:
        /*0028*/ 	.word	index@(_Z7computeiiPdS_dS_S_S_)
        /*002c*/ 	.word	0x00000028


	//----- nvinfo : EIATTR_FRAME_SIZE
	.align		4
.L_9:
        /*0030*/ 	.byte	0x04, 0x11
        /*0032*/ 	.short	(.L_11 - .L_10)
	.align		4
.L_10:
        /*0034*/ 	.word	index@($_Z7computeiiPdS_dS_S_S_$__internal_trig_reduction_slowpathd)
        /*0038*/ 	.word	0x00000040


	//----- nvinfo : EIATTR_FRAME_SIZE
	.align		4
.L_11:
        /*003c*/ 	.byte	0x04, 0x11
        /*003e*/ 	.short	(.L_13 - .L_12)
	.align		4
.L_12:
        /*0040*/ 	.word	index@($__internal_1_$__cuda_sm20_dsqrt_rn_f64_mediumpath_v1)
        /*0044*/ 	.word	0x00000040


	//----- nvinfo : EIATTR_FRAME_SIZE
	.align		4
.L_13:
        /*0048*/ 	.byte	0x04, 0x11
        /*004a*/ 	.short	(.L_15 - .L_14)
	.align		4
.L_14:
        /*004c*/ 	.word	index@($__internal_0_$__cuda_sm20_div_rn_f64_full)
        /*0050*/ 	.word	0x00000040


	//----- nvinfo : EIATTR_FRAME_SIZE
	.align		4
.L_15:
        /*0054*/ 	.byte	0x04, 0x11
        /*0056*/ 	.short	(.L_17 - .L_16)
	.align		4
.L_16:
        /*0058*/ 	.word	index@(_Z7computeiiPdS_dS_S_S_)
        /*005c*/ 	.word	0x00000040


	//----- nvinfo : EIATTR_REGCOUNT
	.align		4
.L_17:
        /*0060*/ 	.byte	0x04, 0x2f
        /*0062*/ 	.short	(.L_19 - .L_18)
	.align		4
.L_18:
        /*0064*/ 	.word	index@(_Z9reductionPdiS_)
        /*0068*/ 	.word	0x0000000c


	//----- nvinfo : EIATTR_FRAME_SIZE
	.align		4
.L_19:
        /*006c*/ 	.byte	0x04, 0x11
        /*006e*/ 	.short	(.L_21 - .L_20)
	.align		4
.L_20:
        /*0070*/ 	.word	index@(_Z9reductionPdiS_)
        /*0074*/ 	.word	0x00000000


	//----- nvinfo : EIATTR_MIN_STACK_SIZE
	.align		4
.L_21:
        /*0078*/ 	.byte	0x04, 0x12
        /*007a*/ 	.short	(.L_23 - .L_22)
	.align		4
.L_22:
        /*007c*/ 	.word	index@(_Z9reductionPdiS_)
        /*0080*/ 	.word	0x00000000


	//----- nvinfo : EIATTR_MIN_STACK_SIZE
	.align		4
.L_23:
        /*0084*/ 	.byte	0x04, 0x12
        /*0086*/ 	.short	(.L_25 - .L_24)
	.align		4
.L_24:
        /*0088*/ 	.word	index@(_Z7computeiiPdS_dS_S_S_)
        /*008c*/ 	.word	0x00000040


	//----- nvinfo : EIATTR_MIN_STACK_SIZE
	.align		4
.L_25:
        /*0090*/ 	.byte	0x04, 0x12
        /*0092*/ 	.short	(.L_27 - .L_26)
	.align		4
.L_26:
        /*0094*/ 	.word	index@(_Z6updateiiPdS_S_S_dd)
        /*0098*/ 	.word	0x00000000
.L_27:


//--------------------- .nv.compat                --------------------------
	.section	.nv.compat,"",@"SHT_CUDA_COMPAT_INFO"
	.align	4
        /*0000*/ 	.byte	0x02, 0x09, 0x00, 0x00, 0x02, 0x02, 0x01, 0x00, 0x02, 0x05, 0x05, 0x00, 0x03, 0x07, 0x01, 0x01
        /*0010*/ 	.byte	0x02, 0x03, 0x00, 0x00, 0x02, 0x06, 0x01, 0x00, 0x04, 0x0b, 0x08, 0x00, 0x01, 0x00, 0x00, 0x00
        /*0020*/ 	.byte	0x00, 0x00, 0x00, 0x00


//--------------------- .nv.info._Z9reductionPdiS_ --------------------------
	.section	.nv.info._Z9reductionPdiS_,"",@"SHT_CUDA_INFO"
	.sectionflags	@""
	.align	4


	//----- nvinfo : EIATTR_CUDA_API_VERSION
	.align		4
        /*0000*/ 	.byte	0x04, 0x37
        /*0002*/ 	.short	(.L_29 - .L_28)
.L_28:
        /*0004*/ 	.word	0x00000082


	//----- nvinfo : EIATTR_KPARAM_INFO
	.align		4
.L_29:
        /*0008*/ 	.byte	0x04, 0x17
        /*000a*/ 	.short	(.L_31 - .L_30)
.L_30:
        /*000c*/ 	.word	0x00000000
        /*0010*/ 	.short	0x0002
        /*0012*/ 	.short	0x0010
        /*0014*/ 	.byte	0x00, 0xf5, 0x21, 0x00


	//----- nvinfo : EIATTR_KPARAM_INFO
	.align		4
.L_31:
        /*0018*/ 	.byte	0x04, 0x17
        /*001a*/ 	.short	(.L_33 - .L_32)
.L_32:
        /*001c*/ 	.word	0x00000000
        /*0020*/ 	.short	0x0001
        /*0022*/ 	.short	0x0008
        /*0024*/ 	.byte	0x00, 0xf0, 0x11, 0x00


	//----- nvinfo : EIATTR_KPARAM_INFO
	.align		4
.L_33:
        /*0028*/ 	.byte	0x04, 0x17
        /*002a*/ 	.short	(.L_35 - .L_34)
.L_34:
        /*002c*/ 	.word	0x00000000
        /*0030*/ 	.short	0x0000
        /*0032*/ 	.short	0x0000
        /*0034*/ 	.byte	0x00, 0xf5, 0x21, 0x00


	//----- nvinfo : EIATTR_SPARSE_MMA_MASK
	.align		4
.L_35:
        /*0038*/ 	.byte	0x03, 0x50
        /*003a*/ 	.short	0x0000


	//----- nvinfo : EIATTR_MAXREG_COUNT
	.align		4
        /*003c*/ 	.byte	0x03, 0x1b
        /*003e*/ 	.short	0x00ff


	//----- nvinfo : EIATTR_NUM_BARRIERS
	.align		4
        /*0040*/ 	.byte	0x02, 0x4c
        /*0042*/ 	.byte	0x01
	.zero		1


	//----- nvinfo : EIATTR_MERCURY_ISA_VERSION
	.align		4
        /*0044*/ 	.byte	0x03, 0x5f
        /*0046*/ 	.short	0x0101


	//----- nvinfo : EIATTR_VRC_CTA_INIT_COUNT
	.align		4
        /*0048*/ 	.byte	0x02, 0x4a
	.zero		1
	.zero		1


	//----- nvinfo : EIATTR_EXIT_INSTR_OFFSETS
	.align		4
        /*004c*/ 	.byte	0x04, 0x1c
        /*004e*/ 	.short	(.L_37 - .L_36)


	//   ....[0]....
.L_36:
        /*0050*/ 	.word	0x00000280


	//   ....[1]....
        /*0054*/ 	.word	0x000002f0


	//----- nvinfo : EIATTR_CBANK_PARAM_SIZE
	.align		4
.L_37:
        /*0058*/ 	.byte	0x03, 0x19
        /*005a*/ 	.short	0x0018


	//----- nvinfo : EIATTR_PARAM_CBANK
	.align		4
        /*005c*/ 	.byte	0x04, 0x0a
        /*005e*/ 	.short	(.L_39 - .L_38)
	.align		4
.L_38:
        /*0060*/ 	.word	index@(.nv.constant0._Z9reductionPdiS_)
        /*0064*/ 	.short	0x0380
        /*0066*/ 	.short	0x0018


	//----- nvinfo : EIATTR_SW_WAR
	.align		4
.L_39:
        /*0068*/ 	.byte	0x04, 0x36
        /*006a*/ 	.short	(.L_41 - .L_40)
.L_40:
        /*006c*/ 	.word	0x00000008
.L_41:


//--------------------- .nv.info._Z7computeiiPdS_dS_S_S_ --------------------------
	.section	.nv.info._Z7computeiiPdS_dS_S_S_,"",@"SHT_CUDA_INFO"
	.sectionflags	@""
	.align	4


	//----- nvinfo : EIATTR_CUDA_API_VERSION
	.align		4
        /*0000*/ 	.byte	0x04, 0x37
        /*0002*/ 	.short	(.L_43 - .L_42)
.L_42:
        /*0004*/ 	.word	0x00000082


	//----- nvinfo : EIATTR_KPARAM_INFO
	.align		4
.L_43:
        /*0008*/ 	.byte	0x04, 0x17
        /*000a*/ 	.short	(.L_45 - .L_44)
.L_44:
        /*000c*/ 	.word	0x00000000
        /*0010*/ 	.short	0x0007
        /*0012*/ 	.short	0x0030
        /*0014*/ 	.byte	0x00, 0xf5, 0x21, 0x00


	//----- nvinfo : EIATTR_KPARAM_INFO
	.align		4
.L_45:
        /*0018*/ 	.byte	0x04, 0x17
        /*001a*/ 	.short	(.L_47 - .L_46)
.L_46:
        /*001c*/ 	.word	0x00000000
        /*0020*/ 	.short	0x0006
        /*0022*/ 	.short	0x0028
        /*0024*/ 	.byte	0x00, 0xf5, 0x21, 0x00


	//----- nvinfo : EIATTR_KPARAM_INFO
	.align		4
.L_47:
        /*0028*/ 	.byte	0x04, 0x17
        /*002a*/ 	.short	(.L_49 - .L_48)
.L_48:
        /*002c*/ 	.word	0x00000000
        /*0030*/ 	.short	0x0005
        /*0032*/ 	.short	0x0020
        /*0034*/ 	.byte	0x00, 0xf5, 0x21, 0x00


	//----- nvinfo : EIATTR_KPARAM_INFO
	.align		4
.L_49:
        /*0038*/ 	.byte	0x04, 0x17
        /*003a*/ 	.short	(.L_51 - .L_50)
.L_50:
        /*003c*/ 	.word	0x00000000
        /*0040*/ 	.short	0x0004
        /*0042*/ 	.short	0x0018
        /*0044*/ 	.byte	0x00, 0xf0, 0x21, 0x00


	//----- nvinfo : EIATTR_KPARAM_INFO
	.align		4
.L_51:
        /*0048*/ 	.byte	0x04, 0x17
        /*004a*/ 	.short	(.L_53 - .L_52)
.L_52:
        /*004c*/ 	.word	0x00000000
        /*0050*/ 	.short	0x0003
        /*0052*/ 	.short	0x0010
        /*0054*/ 	.byte	0x00, 0xf5, 0x21, 0x00


	//----- nvinfo : EIATTR_KPARAM_INFO
	.align		4
.L_53:
        /*0058*/ 	.byte	0x04, 0x17
        /*005a*/ 	.short	(.L_55 - .L_54)
.L_54:
        /*005c*/ 	.word	0x00000000
        /*0060*/ 	.short	0x0002
        /*0062*/ 	.short	0x0008
        /*0064*/ 	.byte	0x00, 0xf5, 0x21, 0x00


	//----- nvinfo : EIATTR_KPARAM_INFO
	.align		4
.L_55:
        /*0068*/ 	.byte	0x04, 0x17
        /*006a*/ 	.short	(.L_57 - .L_56)
.L_56:
        /*006c*/ 	.word	0x00000000
        /*0070*/ 	.short	0x0001
        /*0072*/ 	.short	0x0004
        /*0074*/ 	.byte	0x00, 0xf0, 0x11, 0x00


	//----- nvinfo : EIATTR_KPARAM_INFO
	.align		4
.L_57:
        /*0078*/ 	.byte	0x04, 0x17
        /*007a*/ 	.short	(.L_59 - .L_58)
.L_58:
        /*007c*/ 	.word	0x00000000
        /*0080*/ 	.short	0x0000
        /*0082*/ 	.short	0x0000
        /*0084*/ 	.byte	0x00, 0xf0, 0x11, 0x00


	//----- nvinfo : EIATTR_SPARSE_MMA_MASK
	.align		4
.L_59:
        /*0088*/ 	.byte	0x03, 0x50
        /*008a*/ 	.short	0x0000


	//----- nvinfo : EIATTR_MAXREG_COUNT
	.align		4
        /*008c*/ 	.byte	0x03, 0x1b
        /*008e*/ 	.short	0x00ff


	//----- nvinfo : EIATTR_NUM_BARRIERS
	.align		4
        /*0090*/ 	.byte	0x02, 0x4c
        /*0092*/ 	.byte	0x01
	.zero		1


	//----- nvinfo : EIATTR_MERCURY_ISA_VERSION
	.align		4
        /*0094*/ 	.byte	0x03, 0x5f
        /*0096*/ 	.short	0x0101


	//----- nvinfo : EIATTR_VRC_CTA_INIT_COUNT
	.align		4
        /*0098*/ 	.byte	0x02, 0x4a
	.zero		1
	.zero		1


	//----- nvinfo : EIATTR_EXIT_INSTR_OFFSETS
	.align		4
        /*009c*/ 	.byte	0x04, 0x1c
        /*009e*/ 	.short	(.L_61 - .L_60)


	//   ....[0]....
.L_60:
        /*00a0*/ 	.word	0x000000a0


	//   ....[1]....
        /*00a4*/ 	.word	0x000043d0


	//----- nvinfo : EIATTR_CRS_STACK_SIZE
	.align		4
.L_61:
        /*00a8*/ 	.byte	0x04, 0x1e
        /*00aa*/ 	.short	(.L_63 - .L_62)
.L_62:
        /*00ac*/ 	.word	0x00000000


	//----- nvinfo : EIATTR_CBANK_PARAM_SIZE
	.align		4
.L_63:
        /*00b0*/ 	.byte	0x03, 0x19
        /*00b2*/ 	.short	0x0038


	//----- nvinfo : EIATTR_PARAM_CBANK
	.align		4
        /*00b4*/ 	.byte	0x04, 0x0a
        /*00b6*/ 	.short	(.L_65 - .L_64)
	.align		4
.L_64:
        /*00b8*/ 	.word	index@(.nv.constant0._Z7computeiiPdS_dS_S_S_)
        /*00bc*/ 	.short	0x0380
        /*00be*/ 	.short	0x0038


	//----- nvinfo : EIATTR_SW_WAR
	.align		4
.L_65:
        /*00c0*/ 	.byte	0x04, 0x36
        /*00c2*/ 	.short	(.L_67 - .L_66)
.L_66:
        /*00c4*/ 	.word	0x00000008
.L_67:


//--------------------- .nv.info._Z6updateiiPdS_S_S_dd --------------------------
	.section	.nv.info._Z6updateiiPdS_S_S_dd,"",@"SHT_CUDA_INFO"
	.sectionflags	@""
	.align	4


	//----- nvinfo : EIATTR_CUDA_API_VERSION
	.align		4
        /*0000*/ 	.byte	0x04, 0x37
        /*0002*/ 	.short	(.L_69 - .L_68)
.L_68:
        /*0004*/ 	.word	0x00000082


	//----- nvinfo : EIATTR_KPARAM_INFO
	.align		4
.L_69:
        /*0008*/ 	.byte	0x04, 0x17
        /*000a*/ 	.short	(.L_71 - .L_70)
.L_70:
        /*000c*/ 	.word	0x00000000
        /*0010*/ 	.short	0x0007
        /*0012*/ 	.short	0x0030
        /*0014*/ 	.byte	0x00, 0xf0, 0x21, 0x00


	//----- nvinfo : EIATTR_KPARAM_INFO
	.align		4
.L_71:
        /*0018*/ 	.byte	0x04, 0x17
        /*001a*/ 	.short	(.L_73 - .L_72)
.L_72:
        /*001c*/ 	.word	0x00000000
        /*0020*/ 	.short	0x0006
        /*0022*/ 	.short	0x0028
        /*0024*/ 	.byte	0x00, 0xf0, 0x21, 0x00


	//----- nvinfo : EIATTR_KPARAM_INFO
	.align		4
.L_73:
        /*0028*/ 	.byte	0x04, 0x17
        /*002a*/ 	.short	(.L_75 - .L_74)
.L_74:
        /*002c*/ 	.word	0x00000000
        /*0030*/ 	.short	0x0005
        /*0032*/ 	.short	0x0020
        /*0034*/ 	.byte	0x00, 0xf5, 0x21, 0x00


	//----- nvinfo : EIATTR_KPARAM_INFO
	.align		4
.L_75:
        /*0038*/ 	.byte	0x04, 0x17
        /*003a*/ 	.short	(.L_77 - .L_76)
.L_76:
        /*003c*/ 	.word	0x00000000
        /*0040*/ 	.short	0x0004
        /*0042*/ 	.short	0x0018
        /*0044*/ 	.byte	0x00, 0xf5, 0x21, 0x00


	//----- nvinfo : EIATTR_KPARAM_INFO
	.align		4
.L_77:
        /*0048*/ 	.byte	0x04, 0x17
        /*004a*/ 	.short	(.L_79 - .L_78)
.L_78:
        /*004c*/ 	.word	0x00000000
        /*0050*/ 	.short	0x0003
        /*0052*/ 	.short	0x0010
        /*0054*/ 	.byte	0x00, 0xf5, 0x21, 0x00


	//----- nvinfo : EIATTR_KPARAM_INFO
	.align		4
.L_79:
        /*0058*/ 	.byte	0x04, 0x17
        /*005a*/ 	.short	(.L_81 - .L_80)
.L_80:
        /*005c*/ 	.word	0x00000000
        /*0060*/ 	.short	0x0002
        /*0062*/ 	.short	0x0008
        /*0064*/ 	.byte	0x00, 0xf5, 0x21, 0x00


	//----- nvinfo : EIATTR_KPARAM_INFO
	.align		4
.L_81:
        /*0068*/ 	.byte	0x04, 0x17
        /*006a*/ 	.short	(.L_83 - .L_82)
.L_82:
        /*006c*/ 	.word	0x00000000
        /*0070*/ 	.short	0x0001
        /*0072*/ 	.short	0x0004
        /*0074*/ 	.byte	0x00, 0xf0, 0x11, 0x00


	//----- nvinfo : EIATTR_KPARAM_INFO
	.align		4
.L_83:
        /*0078*/ 	.byte	0x04, 0x17
        /*007a*/ 	.short	(.L_85 - .L_84)
.L_84:
        /*007c*/ 	.word	0x00000000
        /*0080*/ 	.short	0x0000
        /*0082*/ 	.short	0x0000
        /*0084*/ 	.byte	0x00, 0xf0, 0x11, 0x00


	//----- nvinfo : EIATTR_SPARSE_MMA_MASK
	.align		4
.L_85:
        /*0088*/ 	.byte	0x03, 0x50
        /*008a*/ 	.short	0x0000


	//----- nvinfo : EIATTR_MAXREG_COUNT
	.align		4
        /*008c*/ 	.byte	0x03, 0x1b
        /*008e*/ 	.short	0x00ff


	//----- nvinfo : EIATTR_MERCURY_ISA_VERSION
	.align		4
        /*0090*/ 	.byte	0x03, 0x5f
        /*0092*/ 	.short	0x0101


	//----- nvinfo : EIATTR_VRC_CTA_INIT_COUNT
	.align		4
        /*0094*/ 	.byte	0x02, 0x4a
	.zero		1
	.zero		1


	//----- nvinfo : EIATTR_EXIT_INSTR_OFFSETS
	.align		4
        /*0098*/ 	.byte	0x04, 0x1c
        /*009a*/ 	.short	(.L_87 - .L_86)


	//   ....[0]....
.L_86:
        /*009c*/ 	.word	0x00000070


	//   ....[1]....
        /*00a0*/ 	.word	0x00000190


	//   ....[2]....
        /*00a4*/ 	.word	0x00000810


	//   ....[3]....
        /*00a8*/ 	.word	0x00000b20


	//   ....[4]....
        /*00ac*/ 	.word	0x00000cd0


	//----- nvinfo : EIATTR_CRS_STACK_SIZE
	.align		4
.L_87:
        /*00b0*/ 	.byte	0x04, 0x1e
        /*00b2*/ 	.short	(.L_89 - .L_88)
.L_88:
        /*00b4*/ 	.word	0x00000000


	//----- nvinfo : EIATTR_CBANK_PARAM_SIZE
	.align		4
.L_89:
        /*00b8*/ 	.byte	0x03, 0x19
        /*00ba*/ 	.short	0x0038


	//----- nvinfo : EIATTR_PARAM_CBANK
	.align		4
        /*00bc*/ 	.byte	0x04, 0x0a
        /*00be*/ 	.short	(.L_91 - .L_90)
	.align		4
.L_90:
        /*00c0*/ 	.word	index@(.nv.constant0._Z6updateiiPdS_S_S_dd)
        /*00c4*/ 	.short	0x0380
        /*00c6*/ 	.short	0x0038


	//----- nvinfo : EIATTR_SW_WAR
	.align		4
.L_91:
        /*00c8*/ 	.byte	0x04, 0x36
        /*00ca*/ 	.short	(.L_93 - .L_92)
.L_92:
        /*00cc*/ 	.word	0x00000008
.L_93:


//--------------------- .nv.callgraph             --------------------------
	.section	.nv.callgraph,"",@"SHT_CUDA_CALLGRAPH"
	.align	4
	.sectionentsize	8
	.align		4
        /*0000*/ 	.word	0x00000000
	.align		4
        /*0004*/ 	.word	0xffffffff
	.align		4
        /*0008*/ 	.word	0x00000000
	.align		4
        /*000c*/ 	.word	0xfffffffe
	.align		4
        /*0010*/ 	.word	0x00000000
	.align		4
        /*0014*/ 	.word	0xfffffffd
	.align		4
        /*0018*/ 	.word	0x00000000
	.align		4
        /*001c*/ 	.word	0xfffffffc


//--------------------- .nv.constant4             --------------------------
	.section	.nv.constant4,"a",@progbits
	.align	8
	.align		8
.nv.constant4:
        /*0000*/ 	.dword	__cudart_i2opi_d
	.align		8
        /*0008*/ 	.dword	__cudart_sin_cos_coeffs


//--------------------- .text._Z9reductionPdiS_   --------------------------
	.section	.text._Z9reductionPdiS_,"ax",@progbits
	.align	128
        .global         _Z9reductionPdiS_
        .type           _Z9reductionPdiS_,@function
        .size           _Z9reductionPdiS_,(.L_x_97 - _Z9reductionPdiS_)
        .other          _Z9reductionPdiS_,@"STO_CUDA_ENTRY STV_DEFAULT"
_Z9reductionPdiS_:
.text._Z9reductionPdiS_:
[----:B------:R-:W-:Y:S01]  /*0000*/  LDC R1, c[0x0][0x37c] ;  /* 0x0000df00ff017b82 */ /* 0x000fe20000000800 */
[----:B------:R-:W0:Y:S07]  /*0010*/  S2R R8, SR_TID.X ;  /* 0x0000000000087919 */ /* 0x000e2e0000002100 */
[----:B------:R-:W1:Y:S01]  /*0020*/  S2UR UR4, SR_CTAID.X ;  /* 0x00000000000479c3 */ /* 0x000e620000002500 */
[----:B------:R-:W2:Y:S01]  /*0030*/  LDCU UR8, c[0x0][0x360] ;  /* 0x00006c00ff0877ac */ /* 0x000ea20008000800 */
[----:B------:R-:W3:Y:S01]  /*0040*/  LDCU UR5, c[0x0][0x388] ;  /* 0x00007100ff0577ac */ /* 0x000ee20008000800 */
[----:B------:R-:W4:Y:S01]  /*0050*/  LDCU.64 UR6, c[0x0][0x358] ;  /* 0x00006b00ff0677ac */ /* 0x000f220008000a00 */
[----:B-1----:R-:W-:-:S06]  /*0060*/  USHF.L.U32 UR4, UR4, 0xa, URZ ;  /* 0x0000000a04047899 */ /* 0x002fcc00080006ff */
[----:B0-----:R-:W-:-:S04]  /*0070*/  LOP3.LUT R3, R8, UR4, RZ, 0xfc, !PT ;  /* 0x0000000408037c12 */ /* 0x001fc8000f8efcff */
[C---:B---3--:R-:W-:Y:S01]  /*0080*/  ISETP.GE.AND P0, PT, R3.reuse, UR5, PT ;  /* 0x0000000503007c0c */ /* 0x048fe2000bf06270 */
[----:B--2---:R-:W-:-:S05]  /*0090*/  VIADD R9, R3, UR8 ;  /* 0x0000000803097c36 */ /* 0x004fca0008000000 */
[----:B------:R-:W-:-:S07]  /*00a0*/  ISETP.GE.AND P1, PT, R9, UR5, PT ;  /* 0x0000000509007c0c */ /* 0x000fce000bf26270 */
[----:B------:R-:W0:Y:S08]  /*00b0*/  @!P0 LDC.64 R4, c[0x0][0x380] ;  /* 0x0000e000ff048b82 */ /* 0x000e300000000a00 */
[----:B------:R-:W1:Y:S01]  /*00c0*/  @!P1 LDC.64 R6, c[0x0][0x380] ;  /* 0x0000e000ff069b82 */ /* 0x000e620000000a00 */
[----:B0-----:R-:W-:Y:S01]  /*00d0*/  @!P0 IMAD.WIDE R4, R3, 0x8, R4 ;  /* 0x0000000803048825 */ /* 0x001fe200078e0204 */
[----:B------:R-:W-:-:S06]  /*00e0*/  CS2R R2, SRZ ;  /* 0x0000000000027805 */ /* 0x000fcc000001ff00 */
[----:B----4-:R-:W2:Y:S01]  /*00f0*/  @!P0 LDG.E.64 R2, desc[UR6][R4.64] ;  /* 0x0000000604028981 */ /* 0x010ea2000c1e1b00 */
[----:B-1----:R-:W-:-:S06]  /*0100*/  @!P1 IMAD.WIDE R6, R9, 0x8, R6 ;  /* 0x0000000809069825 */ /* 0x002fcc00078e0206 */
[----:B------:R-:W2:Y:S01]  /*0110*/  @!P1 LDG.E.64 R6, desc[UR6][R6.64] ;  /* 0x0000000606069981 */ /* 0x000ea2000c1e1b00 */
[----:B------:R-:W0:Y:S01]  /*0120*/  S2UR UR5, SR_CgaCtaId ;  /* 0x00000000000579c3 */ /* 0x000e220000008800 */
[----:B------:R-:W-:Y:S01]  /*0130*/  IMAD.U32 R0, RZ, RZ, UR8 ;  /* 0x00000008ff007e24 */ /* 0x000fe2000f8e00ff */
[----:B------:R-:W-:-:S04]  /*0140*/  UMOV UR4, 0x400 ;  /* 0x0000040000047882 */ /* 0x000fc80000000000 */
[----:B------:R-:W-:Y:S01]  /*0150*/  ISETP.GE.U32.AND P0, PT, R0, 0x2, PT ;  /* 0x000000020000780c */ /* 0x000fe20003f06070 */
[----:B0-----:R-:W-:-:S06]  /*0160*/  ULEA UR4, UR5, UR4, 0x18 ;  /* 0x0000000405047291 */ /* 0x001fcc000f8ec0ff */
[C---:B------:R-:W-:Y:S01]  /*0170*/  LEA R9, R8.reuse, UR4, 0x3 ;  /* 0x0000000408097c11 */ /* 0x040fe2000f8e18ff */
[----:B--2---:R-:W-:Y:S01]  /*0180*/  @!P1 DADD R2, R6, R2 ;  /* 0x0000000006029229 */ /* 0x004fe20000000002 */
[----:B------:R-:W-:-:S06]  /*0190*/  ISETP.NE.AND P1, PT, R8, RZ, PT ;  /* 0x000000ff0800720c */ /* 0x000fcc0003f25270 */
[----:B------:R0:W-:Y:S01]  /*01a0*/  STS.64 [R9], R2 ;  /* 0x0000000209007388 */ /* 0x0001e20000000a00 */
[----:B------:R-:W-:Y:S06]  /*01b0*/  BAR.SYNC.DEFER_BLOCKING 0x0 ;  /* 0x0000000000007b1d */ /* 0x000fec0000010000 */
[----:B------:R-:W-:Y:S05]  /*01c0*/  @!P0 BRA `(.L_x_0) ;  /* 0x00000000002c8947 */ /* 0x000fea0003800000 */
.L_x_1:
[----:B------:R-:W-:-:S04]  /*01d0*/  SHF.R.U32.HI R7, RZ, 0x1, R0 ;  /* 0x00000001ff077819 */ /* 0x000fc80000011600 */
[----:B------:R-:W-:-:S13]  /*01e0*/  ISETP.GE.U32.AND P0, PT, R8, R7, PT ;  /* 0x000000070800720c */ /* 0x000fda0003f06070 */
[----:B------:R-:W-:Y:S01]  /*01f0*/  @!P0 IMAD R6, R7, 0x8, R9 ;  /* 0x0000000807068824 */ /* 0x000fe200078e0209 */
[----:B------:R-:W-:Y:S04]  /*0200*/  @!P0 LDS.64 R4, [R9] ;  /* 0x0000000009048984 */ /* 0x000fe80000000a00 */
[----:B0-----:R-:W0:Y:S02]  /*0210*/  @!P0 LDS.64 R2, [R6] ;  /* 0x0000000006028984 */ /* 0x001e240000000a00 */
[----:B0-----:R-:W-:-:S07]  /*0220*/  @!P0 DADD R2, R2, R4 ;  /* 0x0000000002028229 */ /* 0x001fce0000000004 */
[----:B------:R1:W-:Y:S01]  /*0230*/  @!P0 STS.64 [R9], R2 ;  /* 0x0000000209008388 */ /* 0x0003e20000000a00 */
[----:B------:R-:W-:Y:S01]  /*0240*/  BAR.SYNC.DEFER_BLOCKING 0x0 ;  /* 0x0000000000007b1d */ /* 0x000fe20000010000 */
[----:B------:R-:W-:Y:S01]  /*0250*/  ISETP.GT.U32.AND P0, PT, R0, 0x3, PT ;  /* 0x000000030000780c */ /* 0x000fe20003f04070 */
[----:B------:R-:W-:-:S12]  /*0260*/  IMAD.MOV.U32 R0, RZ, RZ, R7 ;  /* 0x000000ffff007224 */ /* 0x000fd800078e0007 */
[----:B-1----:R-:W-:Y:S05]  /*0270*/  @P0 BRA `(.L_x_1) ;  /* 0xfffffffc00d40947 */ /* 0x002fea000383ffff */
.L_x_0:
[----:B------:R-:W-:Y:S05]  /*0280*/  @P1 EXIT ;  /* 0x000000000000194d */ /* 0x000fea0003800000 */
[----:B------:R-:W1:Y:S01]  /*0290*/  S2UR UR5, SR_CgaCtaId ;  /* 0x00000000000579c3 */ /* 0x000e620000008800 */
[----:B------:R-:W-:-:S07]  /*02a0*/  UMOV UR4, 0x400 ;  /* 0x0000040000047882 */ /* 0x000fce0000000000 */
[----:B------:R-:W2:Y:S01]  /*02b0*/  LDC.64 R4, c[0x0][0x390] ;  /* 0x0000e400ff047b82 */ /* 0x000ea20000000a00 */
[----:B-1----:R-:W-:-:S09]  /*02c0*/  ULEA UR4, UR5, UR4, 0x18 ;  /* 0x0000000405047291 */ /* 0x002fd2000f8ec0ff */
[----:B0-----:R-:W2:Y:S04]  /*02d0*/  LDS.64 R2, [UR4] ;  /* 0x00000004ff027984 */ /* 0x001ea80008000a00 */
[----:B--2---:R-:W-:Y:S01]  /*02e0*/  REDG.E.ADD.F64.RN.STRONG.GPU desc[UR6][R4.64], R2 ;  /* 0x00000002040079a6 */ /* 0x004fe2000c12ff06 */
[----:B------:R-:W-:Y:S05]  /*02f0*/  EXIT ;  /* 0x000000000000794d */ /* 0x000fea0003800000 */
.L_x_2:
[----:B------:R-:W-:-:S00]  /*0300*/  BRA `(.L_x_2) ;  /* 0xfffffffc00fc7947 */ /* 0x000fc0000383ffff */
[----:B------:R-:W-:-:S00]  /*0310*/  NOP ;  /* 0x0000000000007918 */ /* 0x000fc00000000000 */
        /* <DEDUP_REMOVED lines=14> */
.L_x_97:


//--------------------- .text._Z7computeiiPdS_dS_S_S_ --------------------------
	.section	.text._Z7computeiiPdS_dS_S_S_,"ax",@progbits
	.align	128
        .global         _Z7computeiiPdS_dS_S_S_
        .type           _Z7computeiiPdS_dS_S_S_,@function
        .size           _Z7computeiiPdS_dS_S_S_,(.L_x_95 - _Z7computeiiPdS_dS_S_S_)
        .other          _Z7computeiiPdS_dS_S_S_,@"STO_CUDA_ENTRY STV_DEFAULT"
_Z7computeiiPdS_dS_S_S_:
.text._Z7computeiiPdS_dS_S_S_:
[----:B------:R-:W0:Y:S01]  /*0000*/  LDC R1, c[0x0][0x37c] ;  /* 0x0000df00ff017b82 */ /* 0x000e220000000800 */
[----:B------:R-:W1:Y:S07]  /*0010*/  S2R R3, SR_TID.X ;  /* 0x0000000000037919 */ /* 0x000e6e0000002100 */
[----:B------:R-:W1:Y:S01]  /*0020*/  S2UR UR4, SR_CTAID.X ;  /* 0x00000000000479c3 */ /* 0x000e620000002500 */
[----:B------:R-:W2:Y:S01]  /*0030*/  LDCU UR9, c[0x0][0x380] ;  /* 0x00007000ff0977ac */ /* 0x000ea20008000800 */
[----:B0-----:R-:W-:-:S05]  /*0040*/  VIADD R1, R1, 0xffffffc0 ;  /* 0xffffffc001017836 */ /* 0x001fca0000000000 */
[C---:B------:R-:W-:Y:S01]  /*0050*/  R2UR UR7, R1.reuse ;  /* 0x00000000010772ca */ /* 0x040fe200000e0000 */
[----:B------:R-:W1:Y:S01]  /*0060*/  LDC R2, c[0x0][0x360] ;  /* 0x0000d800ff027b82 */ /* 0x000e620000000800 */
[----:B------:R-:W-:Y:S01]  /*0070*/  R2UR UR19, R1 ;  /* 0x00000000011372ca */ /* 0x000fe200000e0000 */
[----:B-1----:R-:W-:-:S05]  /*0080*/  IMAD R2, R2, UR4, R3 ;  /* 0x0000000402027c24 */ /* 0x002fca000f8e0203 */
[----:B--2---:R-:W-:-:S13]  /*0090*/  ISETP.GE.AND P0, PT, R2, UR9, PT ;  /* 0x0000000902007c0c */ /* 0x004fda000bf06270 */
[----:B------:R-:W-:Y:S05]  /*00a0*/  @P0 EXIT ;  /* 0x000000000000094d */ /* 0x000fea0003800000 */
[----:B------:R-:W0:Y:S01]  /*00b0*/  LDCU UR10, c[0x0][0x384] ;  /* 0x00007080ff0a77ac */ /* 0x000e220008000800 */
[----:B------:R-:W1:Y:S01]  /*00c0*/  LDCU.64 UR14, c[0x0][0x358] ;  /* 0x00006b00ff0e77ac */ /* 0x000e620008000a00 */
[----:B0-----:R-:W-:Y:S02]  /*00d0*/  UISETP.GE.AND UP0, UPT, UR10, 0x1, UPT ;  /* 0x000000010a00788c */ /* 0x001fe4000bf06270 */
[----:B------:R-:W-:-:S07]  /*00e0*/  UIADD3 UR18, UPT, UPT, UR10, -0x1, URZ ;  /* 0xffffffff0a127890 */ /* 0x000fce000fffe0ff */
[----:B-1----:R-:W-:Y:S05]  /*00f0*/  BRA.U !UP0, `(.L_x_3) ;  /* 0x0000000508e07547 */ /* 0x002fea000b800000 */
[----:B------:R-:W-:Y:S01]  /*0100*/  UISETP.GE.U32.AND UP1, UPT, UR18, 0xf, UPT ;  /* 0x0000000f1200788c */ /* 0x000fe2000bf26070 */
[----:B------:R-:W-:Y:S01]  /*0110*/  IMAD.MOV.U32 R0, RZ, RZ, RZ ;  /* 0x000000ffff007224 */ /* 0x000fe200078e00ff */
[----:B------:R-:W-:-:S04]  /*0120*/  ULOP3.LUT UR6, UR10, 0xf, URZ, 0xc0, !UPT ;  /* 0x0000000f0a067892 */ /* 0x000fc8000f8ec0ff */
[----:B------:R-:W-:-:S03]  /*0130*/  UISETP.NE.AND UP2, UPT, UR6, URZ, UPT ;  /* 0x000000ff0600728c */ /* 0x000fc6000bf45270 */
[----:B------:R-:W-:Y:S08]  /*0140*/  BRA.U !UP1, `(.L_x_4) ;  /* 0x0000000109bc7547 */ /* 0x000ff0000b800000 */
[----:B------:R-:W0:Y:S01]  /*0150*/  S2UR UR5, SR_CgaCtaId ;  /* 0x00000000000579c3 */ /* 0x000e220000008800 */
[----:B------:R-:W-:Y:S01]  /*0160*/  ULOP3.LUT UR8, UR10, 0x7ffffff0, URZ, 0xc0, !UPT ;  /* 0x7ffffff00a087892 */ /* 0x000fe2000f8ec0ff */
[----:B------:R-:W-:-:S05]  /*0170*/  UMOV UR4, 0x400 ;  /* 0x0000040000047882 */ /* 0x000fca0000000000 */
[----:B------:R-:W-:Y:S01]  /*0180*/  IMAD.U32 R0, RZ, RZ, UR8 ;  /* 0x00000008ff007e24 */ /* 0x000fe2000f8e00ff */
[----:B0-----:R-:W-:-:S03]  /*0190*/  ULEA UR5, UR5, UR4, 0x18 ;  /* 0x0000000405057291 */ /* 0x001fc6000f8ec0ff */
[----:B------:R-:W-:-:S09]  /*01a0*/  UMOV UR4, URZ ;  /* 0x000000ff00047c82 */ /* 0x000fd20008000000 */
.L_x_5:
[----:B0-----:R-:W0:Y:S01]  /*01b0*/  LDC.64 R32, c[0x0][0x388] ;  /* 0x0000e200ff207b82 */ /* 0x001e220000000a00 */
[----:B------:R-:W-:-:S04]  /*01c0*/  IMAD.U32 R37, RZ, RZ, UR4 ;  /* 0x00000004ff257e24 */ /* 0x000fc8000f8e00ff */
[----:B------:R-:W-:-:S04]  /*01d0*/  IMAD R5, R2, UR10, R37 ;  /* 0x0000000a02057c24 */ /* 0x000fc8000f8e0225 */
[----:B0-----:R-:W-:-:S05]  /*01e0*/  IMAD.WIDE R32, R5, 0x8, R32 ;  /* 0x0000000805207825 */ /* 0x001fca00078e0220 */
[----:B------:R-:W2:Y:S01]  /*01f0*/  LDG.E.64 R28, desc[UR14][R32.64] ;  /* 0x0000000e201c7981 */ /* 0x000ea2000c1e1b00 */
[----:B------:R-:W-:-:S03]  /*0200*/  IMAD R37, R3, UR10, R37 ;  /* 0x0000000a03257c24 */ /* 0x000fc6000f8e0225 */
[----:B------:R-:W3:Y:S02]  /*0210*/  LDG.E.64 R4, desc[UR14][R32.64+0x8] ;  /* 0x0000080e20047981 */ /* 0x000ee4000c1e1b00 */
[----:B------:R-:W-:Y:S02]  /*0220*/  LEA R37, R37, UR5, 0x3 ;  /* 0x0000000525257c11 */ /* 0x000fe4000f8e18ff */
[----:B------:R-:W4:Y:S04]  /*0230*/  LDG.E.64 R6, desc[UR14][R32.64+0x10] ;  /* 0x0000100e20067981 */ /* 0x000f28000c1e1b00 */
[----:B------:R-:W5:Y:S04]  /*0240*/  LDG.E.64 R8, desc[UR14][R32.64+0x18] ;  /* 0x0000180e20087981 */ /* 0x000f68000c1e1b00 */
        /* <DEDUP_REMOVED lines=11> */
[----:B--2---:R0:W-:Y:S04]  /*0300*/  STS.64 [R37], R28 ;  /* 0x0000001c25007388 */ /* 0x0041e80000000a00 */
[----:B0-----:R-:W2:Y:S01]  /*0310*/  LDG.E.64 R28, desc[UR14][R32.64+0x68] ;  /* 0x0000680e201c7981 */ /* 0x001ea2000c1e1b00 */
[----:B------:R-:W-:-:S03]  /*0320*/  UIADD3 UR4, UPT, UPT, UR4, 0x10, URZ ;  /* 0x0000001004047890 */ /* 0x000fc6000fffe0ff */
[----:B---3--:R0:W-:Y:S04]  /*0330*/  STS.64 [R37+0x8], R4 ;  /* 0x0000080425007388 */ /* 0x0081e80000000a00 */
[----:B----4-:R0:W-:Y:S04]  /*0340*/  STS.64 [R37+0x10], R6 ;  /* 0x0000100625007388 */ /* 0x0101e80000000a00 */
[----:B-----5:R0:W-:Y:S04]  /*0350*/  STS.64 [R37+0x18], R8 ;  /* 0x0000180825007388 */ /* 0x0201e80000000a00 */
[----:B------:R0:W-:Y:S04]  /*0360*/  STS.64 [R37+0x20], R10 ;  /* 0x0000200a25007388 */ /* 0x0001e80000000a00 */
        /* <DEDUP_REMOVED lines=9> */
[----:B------:R0:W-:Y:S01]  /*0400*/  STS.64 [R37+0x78], R34 ;  /* 0x0000782225007388 */ /* 0x0001e20000000a00 */
[----:B------:R-:W-:-:S03]  /*0410*/  ISETP.NE.AND P0, PT, R0, UR4, PT ;  /* 0x0000000400007c0c */ /* 0x000fc6000bf05270 */
[----:B--2---:R0:W-:Y:S10]  /*0420*/  STS.64 [R37+0x68], R28 ;  /* 0x0000681c25007388 */ /* 0x0041f40000000a00 */
[----:B------:R-:W-:Y:S05]  /*0430*/  @P0 BRA `(.L_x_5) ;  /* 0xfffffffc005c0947 */ /* 0x000fea000383ffff */
.L_x_4:
[----:B------:R-:W-:Y:S05]  /*0440*/  BRA.U !UP2, `(.L_x_3) ;  /* 0x000000050a0c7547 */ /* 0x000fea000b800000 */
[----:B------:R-:W-:Y:S02]  /*0450*/  UISETP.GE.U32.AND UP1, UPT, UR6, 0x8, UPT ;  /* 0x000000080600788c */ /* 0x000fe4000bf26070 */
[----:B------:R-:W-:-:S04]  /*0460*/  ULOP3.LUT UR8, UR10, 0x7, URZ, 0xc0, !UPT ;  /* 0x000000070a087892 */ /* 0x000fc8000f8ec0ff */
[----:B------:R-:W-:-:S03]  /*0470*/  UISETP.NE.AND UP2, UPT, UR8, URZ, UPT ;  /* 0x000000ff0800728c */ /* 0x000fc6000bf45270 */
[----:B------:R-:W-:Y:S08]  /*0480*/  BRA.U !UP1, `(.L_x_6) ;  /* 0x0000000109647547 */ /* 0x000ff0000b800000 */
[----:B0-----:R-:W0:Y:S01]  /*0490*/  LDC.64 R4, c[0x0][0x388] ;  /* 0x0000e200ff047b82 */ /* 0x001e220000000a00 */
[----:B------:R-:W-:-:S04]  /*04a0*/  IMAD R7, R2, UR10, R0 ;  /* 0x0000000a02077c24 */ /* 0x000fc8000f8e0200 */
[----:B0-----:R-:W-:-:S05]  /*04b0*/  IMAD.WIDE R4, R7, 0x8, R4 ;  /* 0x0000000807047825 */ /* 0x001fca00078e0204 */
[----:B------:R-:W2:Y:S04]  /*04c0*/  LDG.E.64 R6, desc[UR14][R4.64] ;  /* 0x0000000e04067981 */ /* 0x000ea8000c1e1b00 */
[----:B------:R-:W3:Y:S04]  /*04d0*/  LDG.E.64 R8, desc[UR14][R4.64+0x8] ;  /* 0x0000080e04087981 */ /* 0x000ee8000c1e1b00 */
[----:B------:R-:W4:Y:S04]  /*04e0*/  LDG.E.64 R10, desc[UR14][R4.64+0x10] ;  /* 0x0000100e040a7981 */ /* 0x000f28000c1e1b00 */
[----:B------:R-:W5:Y:S04]  /*04f0*/  LDG.E.64 R12, desc[UR14][R4.64+0x18] ;  /* 0x0000180e040c7981 */ /* 0x000f68000c1e1b00 */
[----:B------:R-:W5:Y:S04]  /*0500*/  LDG.E.64 R14, desc[UR14][R4.64+0x20] ;  /* 0x0000200e040e7981 */ /* 0x000f68000c1e1b00 */
[----:B------:R-:W5:Y:S04]  /*0510*/  LDG.E.64 R16, desc[UR14][R4.64+0x28] ;  /* 0x0000280e04107981 */ /* 0x000f68000c1e1b00 */
[----:B------:R-:W5:Y:S04]  /*0520*/  LDG.E.64 R18, desc[UR14][R4.64+0x30] ;  /* 0x0000300e04127981 */ /* 0x000f68000c1e1b00 */
[----:B------:R-:W5:Y:S01]  /*0530*/  LDG.E.64 R20, desc[UR14][R4.64+0x38] ;  /* 0x0000380e04147981 */ /* 0x000f62000c1e1b00 */
[----:B------:R-:W0:Y:S01]  /*0540*/  S2UR UR5, SR_CgaCtaId ;  /* 0x00000000000579c3 */ /* 0x000e220000008800 */
[----:B------:R-:W-:Y:S01]  /*0550*/  UMOV UR4, 0x400 ;  /* 0x0000040000047882 */ /* 0x000fe20000000000 */
[----:B------:R-:W-:-:S02]  /*0560*/  IMAD R22, R3, UR10, R0 ;  /* 0x0000000a03167c24 */ /* 0x000fc4000f8e0200 */
[----:B------:R-:W-:Y:S01]  /*0570*/  VIADD R0, R0, 0x8 ;  /* 0x0000000800007836 */ /* 0x000fe20000000000 */
[----:B0-----:R-:W-:-:S06]  /*0580*/  ULEA UR4, UR5, UR4, 0x18 ;  /* 0x0000000405047291 */ /* 0x001fcc000f8ec0ff */
[----:B------:R-:W-:-:S05]  /*0590*/  LEA R23, R22, UR4, 0x3 ;  /* 0x0000000416177c11 */ /* 0x000fca000f8e18ff */
[----:B--2---:R1:W-:Y:S04]  /*05a0*/  STS.64 [R23], R6 ;  /* 0x0000000617007388 */ /* 0x0043e80000000a00 */
[----:B---3--:R1:W-:Y:S04]  /*05b0*/  STS.64 [R23+0x8], R8 ;  /* 0x0000080817007388 */ /* 0x0083e80000000a00 */
[----:B----4-:R1:W-:Y:S04]  /*05c0*/  STS.64 [R23+0x10], R10 ;  /* 0x0000100a17007388 */ /* 0x0103e80000000a00 */
[----:B-----5:R1:W-:Y:S04]  /*05d0*/  STS.64 [R23+0x18], R12 ;  /* 0x0000180c17007388 */ /* 0x0203e80000000a00 */
[----:B------:R1:W-:Y:S04]  /*05e0*/  STS.64 [R23+0x20], R14 ;  /* 0x0000200e17007388 */ /* 0x0003e80000000a00 */
[----:B------:R1:W-:Y:S04]  /*05f0*/  STS.64 [R23+0x28], R16 ;  /* 0x0000281017007388 */ /* 0x0003e80000000a00 */
[----:B------:R1:W-:Y:S04]  /*0600*/  STS.64 [R23+0x30], R18 ;  /* 0x0000301217007388 */ /* 0x0003e80000000a00 */
[----:B------:R1:W-:Y:S02]  /*0610*/  STS.64 [R23+0x38], R20 ;  /* 0x0000381417007388 */ /* 0x0003e40000000a00 */
.L_x_6:
[----:B------:R-:W-:Y:S05]  /*0620*/  BRA.U !UP2, `(.L_x_3) ;  /* 0x000000010a947547 */ /* 0x000fea000b800000 */
[----:B------:R-:W-:Y:S02]  /*0630*/  UISETP.GE.U32.AND UP1, UPT, UR8, 0x4, UPT ;  /* 0x000000040800788c */ /* 0x000fe4000bf26070 */
[----:B------:R-:W-:-:S04]  /*0640*/  ULOP3.LUT UR6, UR10, 0x3, URZ, 0xc0, !UPT ;  /* 0x000000030a067892 */ /* 0x000fc8000f8ec0ff */
[----:B------:R-:W-:-:S03]  /*0650*/  UISETP.NE.AND UP2, UPT, UR6, URZ, UPT ;  /* 0x000000ff0600728c */ /* 0x000fc6000bf45270 */
[----:B------:R-:W-:Y:S08]  /*0660*/  BRA.U !UP1, `(.L_x_7) ;  /* 0x0000000109447547 */ /* 0x000ff0000b800000 */
[----:B0-----:R-:W0:Y:S01]  /*0670*/  LDC.64 R4, c[0x0][0x388] ;  /* 0x0000e200ff047b82 */ /* 0x001e220000000a00 */
[----:B-1----:R-:W-:-:S04]  /*0680*/  IMAD R7, R2, UR10, R0 ;  /* 0x0000000a02077c24 */ /* 0x002fc8000f8e0200 */
[----:B0-----:R-:W-:-:S05]  /*0690*/  IMAD.WIDE R4, R7, 0x8, R4 ;  /* 0x0000000807047825 */ /* 0x001fca00078e0204 */
[----:B------:R-:W2:Y:S04]  /*06a0*/  LDG.E.64 R6, desc[UR14][R4.64] ;  /* 0x0000000e04067981 */ /* 0x000ea8000c1e1b00 */
[----:B------:R-:W3:Y:S04]  /*06b0*/  LDG.E.64 R8, desc[UR14][R4.64+0x8] ;  /* 0x0000080e04087981 */ /* 0x000ee8000c1e1b00 */
[----:B------:R-:W4:Y:S04]  /*06c0*/  LDG.E.64 R10, desc[UR14][R4.64+0x10] ;  /* 0x0000100e040a7981 */ /* 0x000f28000c1e1b00 */
        /* <DEDUP_REMOVED lines=10> */
[----:B-----5:R2:W-:Y:S02]  /*0770*/  STS.64 [R15+0x18], R12 ;  /* 0x0000180c0f007388 */ /* 0x0205e40000000a00 */
.L_x_7:
[----:B------:R-:W-:Y:S05]  /*0780*/  BRA.U !UP2, `(.L_x_3) ;  /* 0x000000010a3c7547 */ /* 0x000fea000b800000 */
[----:B------:R-:W3:Y:S01]  /*0790*/  S2UR UR5, SR_CgaCtaId ;  /* 0x00000000000579c3 */ /* 0x000ee20000008800 */
[----:B------:R-:W-:-:S07]  /*07a0*/  UMOV UR4, 0x400 ;  /* 0x0000040000047882 */ /* 0x000fce0000000000 */
[----:B012---:R-:W0:Y:S01]  /*07b0*/  LDC.64 R6, c[0x0][0x388] ;  /* 0x0000e200ff067b82 */ /* 0x007e220000000a00 */
[----:B---3--:R-:W-:-:S03]  /*07c0*/  ULEA UR5, UR5, UR4, 0x18 ;  /* 0x0000000405057291 */ /* 0x008fc6000f8ec0ff */
[----:B------:R-:W-:-:S09]  /*07d0*/  UMOV UR4, URZ ;  /* 0x000000ff00047c82 */ /* 0x000fd20008000000 */
.L_x_8:
[----:B---3--:R-:W-:-:S04]  /*07e0*/  IMAD R5, R2, UR10, R0 ;  /* 0x0000000a02057c24 */ /* 0x008fc8000f8e0200 */
[----:B0-----:R-:W-:-:S06]  /*07f0*/  IMAD.WIDE R4, R5, 0x8, R6 ;  /* 0x0000000805047825 */ /* 0x001fcc00078e0206 */
[----:B------:R-:W2:Y:S01]  /*0800*/  LDG.E.64 R4, desc[UR14][R4.64] ;  /* 0x0000000e04047981 */ /* 0x000ea2000c1e1b00 */
[----:B------:R-:W-:Y:S01]  /*0810*/  IMAD R8, R3, UR10, R0 ;  /* 0x0000000a03087c24 */ /* 0x000fe2000f8e0200 */
[----:B------:R-:W-:Y:S01]  /*0820*/  UIADD3 UR4, UPT, UPT, UR4, 0x1, URZ ;  /* 0x0000000104047890 */ /* 0x000fe2000fffe0ff */
[----:B------:R-:W-:-:S03]  /*0830*/  VIADD R0, R0, 0x1 ;  /* 0x0000000100007836 */ /* 0x000fc60000000000 */
[----:B------:R-:W-:Y:S01]  /*0840*/  LEA R9, R8, UR5, 0x3 ;  /* 0x0000000508097c11 */ /* 0x000fe2000f8e18ff */
[----:B------:R-:W-:-:S04]  /*0850*/  UISETP.NE.AND UP1, UPT, UR4, UR6, UPT ;  /* 0x000000060400728c */ /* 0x000fc8000bf25270 */
[----:B--2---:R3:W-:Y:S05]  /*0860*/  STS.64 [R9], R4 ;  /* 0x0000000409007388 */ /* 0x0047ea0000000a00 */
[----:B------:R-:W-:Y:S05]  /*0870*/  BRA.U UP1, `(.L_x_8) ;  /* 0xfffffffd01d87547 */ /* 0x000fea000b83ffff */
.L_x_3:
[----:B------:R-:W-:Y:S06]  /*0880*/  BAR.SYNC.DEFER_BLOCKING 0x0 ;  /* 0x0000000000007b1d */ /* 0x000fec0000010000 */
[----:B------:R-:W-:Y:S05]  /*0890*/  BRA.U !UP0, `(.L_x_9) ;  /* 0x0000000108e87547 */ /* 0x000fea000b800000 */
[----:B------:R-:W-:Y:S02]  /*08a0*/  UISETP.GE.U32.AND UP0, UPT, UR18, 0x7, UPT ;  /* 0x000000071200788c */ /* 0x000fe4000bf06070 */
[----:B------:R-:W-:Y:S01]  /*08b0*/  ULOP3.LUT UR6, UR10, 0x7, URZ, 0xc0, !UPT ;  /* 0x000000070a067892 */ /* 0x000fe2000f8ec0ff */
[----:B------:R-:W-:-:S03]  /*08c0*/  UMOV UR4, URZ ;  /* 0x000000ff00047c82 */ /* 0x000fc60008000000 */
[----:B------:R-:W-:-:S03]  /*08d0*/  UISETP.NE.AND UP1, UPT, UR6, URZ, UPT ;  /* 0x000000ff0600728c */ /* 0x000fc6000bf25270 */
[----:B------:R-:W-:Y:S08]  /*08e0*/  BRA.U !UP0, `(.L_x_10) ;  /* 0x0000000108447547 */ /* 0x000ff0000b800000 */
[----:B012---:R-:W0:Y:S01]  /*08f0*/  LDC.64 R6, c[0x0][0x3a0] ;  /* 0x0000e800ff067b82 */ /* 0x007e220000000a00 */
[----:B------:R-:W-:Y:S01]  /*0900*/  ULOP3.LUT UR4, UR10, 0x7ffffff8, URZ, 0xc0, !UPT ;  /* 0x7ffffff80a047892 */ /* 0x000fe2000f8ec0ff */
[----:B------:R-:W-:-:S11]  /*0910*/  UMOV UR5, URZ ;  /* 0x000000ff00057c82 */ /* 0x000fd60008000000 */
.L_x_11:
[----:B---34-:R-:W-:Y:S01]  /*0920*/  IMAD.U32 R5, RZ, RZ, UR5 ;  /* 0x00000005ff057e24 */ /* 0x018fe2000f8e00ff */
[----:B------:R-:W-:-:S03]  /*0930*/  UIADD3 UR5, UPT, UPT, UR5, 0x8, URZ ;  /* 0x0000000805057890 */ /* 0x000fc6000fffe0ff */
[----:B------:R-:W-:Y:S01]  /*0940*/  IMAD R5, R2, UR10, R5 ;  /* 0x0000000a02057c24 */ /* 0x000fe2000f8e0205 */
[----:B------:R-:W-:-:S03]  /*0950*/  UISETP.NE.AND UP0, UPT, UR5, UR4, UPT ;  /* 0x000000040500728c */ /* 0x000fc6000bf05270 */
[----:B0-----:R-:W-:-:S05]  /*0960*/  IMAD.WIDE R4, R5, 0x8, R6 ;  /* 0x0000000805047825 */ /* 0x001fca00078e0206 */
[----:B------:R4:W-:Y:S04]  /*0970*/  STG.E.64 desc[UR14][R4.64], RZ ;  /* 0x000000ff04007986 */ /* 0x0009e8000c101b0e */
[----:B------:R4:W-:Y:S04]  /*0980*/  STG.E.64 desc[UR14][R4.64+0x8], RZ ;  /* 0x000008ff04007986 */ /* 0x0009e8000c101b0e */
[----:B------:R4:W-:Y:S04]  /*0990*/  STG.E.64 desc[UR14][R4.64+0x10], RZ ;  /* 0x000010ff04007986 */ /* 0x0009e8000c101b0e */
[----:B------:R4:W-:Y:S04]  /*09a0*/  STG.E.64 desc[UR14][R4.64+0x18], RZ ;  /* 0x000018ff04007986 */ /* 0x0009e8000c101b0e */
[----:B------:R4:W-:Y:S04]  /*09b0*/  STG.E.64 desc[UR14][R4.64+0x20], RZ ;  /* 0x000020ff04007986 */ /* 0x0009e8000c101b0e */
[----:B------:R4:W-:Y:S04]  /*09c0*/  STG.E.64 desc[UR14][R4.64+0x28], RZ ;  /* 0x000028ff04007986 */ /* 0x0009e8000c101b0e */
[----:B------:R4:W-:Y:S04]  /*09d0*/  STG.E.64 desc[UR14][R4.64+0x30], RZ ;  /* 0x000030ff04007986 */ /* 0x0009e8000c101b0e */
[----:B------:R4:W-:Y:S01]  /*09e0*/  STG.E.64 desc[UR14][R4.64+0x38], RZ ;  /* 0x000038ff04007986 */ /* 0x0009e2000c101b0e */
[----:B------:R-:W-:Y:S05]  /*09f0*/  BRA.U UP0, `(.L_x_11) ;  /* 0xfffffffd00c87547 */ /* 0x000fea000b83ffff */
.L_x_10:
[----:B------:R-:W-:Y:S05]  /*0a00*/  BRA.U !UP1, `(.L_x_9) ;  /* 0x00000001098c7547 */ /* 0x000fea000b800000 */
[----:B------:R-:W-:Y:S02]  /*0a10*/  UISETP.GE.U32.AND UP0, UPT, UR6, 0x4, UPT ;  /* 0x000000040600788c */ /* 0x000fe4000bf06070 */
[----:B------:R-:W-:-:S04]  /*0a20*/  ULOP3.LUT UR8, UR10, 0x3, URZ, 0xc0, !UPT ;  /* 0x000000030a087892 */ /* 0x000fc8000f8ec0ff */
[----:B------:R-:W-:-:S03]  /*0a30*/  UISETP.NE.AND UP1, UPT, UR8, URZ, UPT ;  /* 0x000000ff0800728c */ /* 0x000fc6000bf25270 */
[----:B------:R-:W-:Y:S08]  /*0a40*/  BRA.U !UP0, `(.L_x_12) ;  /* 0x0000000108247547 */ /* 0x000ff0000b800000 */
[----:B0--34-:R-:W0:Y:S01]  /*0a50*/  LDC.64 R4, c[0x0][0x3a0] ;  /* 0x0000e800ff047b82 */ /* 0x019e220000000a00 */
[----:B-12---:R-:W-:Y:S01]  /*0a60*/  IMAD.U32 R7, RZ, RZ, UR4 ;  /* 0x00000004ff077e24 */ /* 0x006fe2000f8e00ff */
[----:B------:R-:W-:-:S03]  /*0a70*/  UIADD3 UR4, UPT, UPT, UR4, 0x4, URZ ;  /* 0x0000000404047890 */ /* 0x000fc6000fffe0ff */
[----:B------:R-:W-:-:S04]  /*0a80*/  IMAD R7, R2, UR10, R7 ;  /* 0x0000000a02077c24 */ /* 0x000fc8000f8e0207 */
[----:B0-----:R-:W-:-:S05]  /*0a90*/  IMAD.WIDE R4, R7, 0x8, R4 ;  /* 0x0000000807047825 */ /* 0x001fca00078e0204 */
[----:B------:R0:W-:Y:S04]  /*0aa0*/  STG.E.64 desc[UR14][R4.64], RZ ;  /* 0x000000ff04007986 */ /* 0x0001e8000c101b0e */
[----:B------:R0:W-:Y:S04]  /*0ab0*/  STG.E.64 desc[UR14][R4.64+0x8], RZ ;  /* 0x000008ff04007986 */ /* 0x0001e8000c101b0e */
[----:B------:R0:W-:Y:S04]  /*0ac0*/  STG.E.64 desc[UR14][R4.64+0x10], RZ ;  /* 0x000010ff04007986 */ /* 0x0001e8000c101b0e */
[----:B------:R0:W-:Y:S02]  /*0ad0*/  STG.E.64 desc[UR14][R4.64+0x18], RZ ;  /* 0x000018ff04007986 */ /* 0x0001e4000c101b0e */
.L_x_12:
[----:B------:R-:W-:Y:S05]  /*0ae0*/  BRA.U !UP1, `(.L_x_9) ;  /* 0x0000000109547547 */ /* 0x000fea000b800000 */
[----:B------:R-:W-:Y:S01]  /*0af0*/  ULOP3.LUT UR5, UR10, 0x1, URZ, 0xc0, !UPT ;  /* 0x000000010a057892 */ /* 0x000fe2000f8ec0ff */
[----:B012---:R-:W-:Y:S01]  /*0b00*/  IMAD.U32 R11, RZ, RZ, UR4 ;  /* 0x00000004ff0b7e24 */ /* 0x007fe2000f8e00ff */
[----:B------:R-:W-:Y:S02]  /*0b10*/  UISETP.NE.AND UP0, UPT, UR8, 0x1, UPT ;  /* 0x000000010800788c */ /* 0x000fe4000bf05270 */
[----:B------:R-:W-:-:S04]  /*0b20*/  UISETP.NE.U32.AND UP1, UPT, UR5, 0x1, UPT ;  /* 0x000000010500788c */ /* 0x000fc8000bf25070 */
[----:B------:R-:W-:Y:S02]  /*0b30*/  PLOP3.LUT P0, PT, PT, PT, UP0, 0x80, 0x8 ;  /* 0x000000000008781c */ /* 0x000fe40003f0f008 */
[----:B------:R-:W-:-:S03]  /*0b40*/  PLOP3.LUT P1, PT, PT, PT, UP1, 0x80, 0x8 ;  /* 0x000000000008781c */ /* 0x000fc60003f2f018 */
[----:B------:R-:W0:Y:S02]  /*0b50*/  @UP0 LDCU.64 UR12, c[0x0][0x3a0] ;  /* 0x00007400ff0c07ac */ /* 0x000e240008000a00 */
[----:B------:R-:W4:Y:S01]  /*0b60*/  @!UP1 LDCU.64 UR16, c[0x0][0x3a0] ;  /* 0x00007400ff1097ac */ /* 0x000f220008000a00 */
[----:B------:R-:W-:-:S05]  /*0b70*/  @UP0 UIADD3 UR4, UPT, UPT, UR4, 0x2, URZ ;  /* 0x0000000204040890 */ /* 0x000fca000fffe0ff */
[C---:B------:R-:W-:Y:S02]  /*0b80*/  @P0 IMAD R11, R2.reuse, UR10, R11 ;  /* 0x0000000a020b0c24 */ /* 0x040fe4000f8e020b */
[----:B---3--:R-:W-:Y:S01]  /*0b90*/  IMAD.U32 R9, RZ, RZ, UR4 ;  /* 0x00000004ff097e24 */ /* 0x008fe2000f8e00ff */
[----:B0-----:R-:W-:Y:S01]  /*0ba0*/  MOV R6, UR12 ;  /* 0x0000000c00067c02 */ /* 0x001fe20008000f00 */
[----:B------:R-:W-:Y:S02]  /*0bb0*/  IMAD.U32 R7, RZ, RZ, UR13 ;  /* 0x0000000dff077e24 */ /* 0x000fe4000f8e00ff */
[----:B------:R-:W-:Y:S02]  /*0bc0*/  @!P1 IMAD R9, R2, UR10, R9 ;  /* 0x0000000a02099c24 */ /* 0x000fe4000f8e0209 */
[----:B----4-:R-:W-:Y:S02]  /*0bd0*/  IMAD.U32 R4, RZ, RZ, UR16 ;  /* 0x00000010ff047e24 */ /* 0x010fe4000f8e00ff */
[----:B------:R-:W-:-:S02]  /*0be0*/  IMAD.U32 R5, RZ, RZ, UR17 ;  /* 0x00000011ff057e24 */ /* 0x000fc4000f8e00ff */
[----:B------:R-:W-:-:S04]  /*0bf0*/  @P0 IMAD.WIDE R6, R11, 0x8, R6 ;  /* 0x000000080b060825 */ /* 0x000fc800078e0206 */
[----:B------:R-:W-:Y:S01]  /*0c00*/  @!P1 IMAD.WIDE R4, R9, 0x8, R4 ;  /* 0x0000000809049825 */ /* 0x000fe200078e0204 */
[----:B------:R0:W-:Y:S04]  /*0c10*/  @P0 STG.E.64 desc[UR14][R6.64], RZ ;  /* 0x000000ff06000986 */ /* 0x0001e8000c101b0e */
[----:B------:R0:W-:Y:S04]  /*0c20*/  @P0 STG.E.64 desc[UR14][R6.64+0x8], RZ ;  /* 0x000008ff06000986 */ /* 0x0001e8000c101b0e */
[----:B------:R0:W-:Y:S02]  /*0c30*/  @!P1 STG.E.64 desc[UR14][R4.64], RZ ;  /* 0x000000ff04009986 */ /* 0x0001e4000c101b0e */
.L_x_9:
[----:B------:R-:W-:Y:S01]  /*0c40*/  UISETP.GE.AND UP0, UPT, UR9, 0x1, UPT ;  /* 0x000000010900788c */ /* 0x000fe2000bf06270 */
[----:B0-----:R-:W-:-:S08]  /*0c50*/  CS2R R24, SRZ ;  /* 0x0000000000187805 */ /* 0x001fd0000001ff00 */
[----:B------:R-:W-:Y:S05]  /*0c60*/  BRA.U !UP0, `(.L_x_13) ;  /* 0x0000002d08f87547 */ /* 0x000fea000b800000 */
[----:B------:R-:W-:Y:S02]  /*0c70*/  ULOP3.LUT UR21, UR10, 0x3, URZ, 0xc0, !UPT ;  /* 0x000000030a157892 */ /* 0x000fe4000f8ec0ff */
[----:B------:R-:W-:Y:S01]  /*0c80*/  IMAD R3, R3, UR10, RZ ;  /* 0x0000000a03037c24 */ /* 0x000fe2000f8e02ff */
[----:B------:R-:W-:Y:S01]  /*0c90*/  ULOP3.LUT UR6, UR10, 0x7ffffff8, URZ, 0xc0, !UPT ;  /* 0x7ffffff80a067892 */ /* 0x000fe2000f8ec0ff */
[----:B------:R-:W-:Y:S01]  /*0ca0*/  CS2R R24, SRZ ;  /* 0x0000000000187805 */ /* 0x000fe2000001ff00 */
[----:B------:R-:W-:Y:S02]  /*0cb0*/  ULOP3.LUT UR20, UR10, 0x7, URZ, 0xc0, !UPT ;  /* 0x000000070a147892 */ /* 0x000fe4000f8ec0ff */
[----:B------:R-:W-:Y:S02]  /*0cc0*/  ULOP3.LUT UR22, UR10, 0x1, URZ, 0xc0, !UPT ;  /* 0x000000010a167892 */ /* 0x000fe4000f8ec0ff */
[----:B------:R-:W-:Y:S02]  /*0cd0*/  UIADD3 UR7, UPT, UPT, UR7, 0x20, URZ ;  /* 0x0000002007077890 */ /* 0x000fe4000fffe0ff */
[----:B------:R-:W-:-:S02]  /*0ce0*/  UIADD3 UR23, UPT, UPT, UR21, -0x1, URZ ;  /* 0xffffffff15177890 */ /* 0x000fc4000fffe0ff */
[----:B------:R-:W-:Y:S01]  /*0cf0*/  UIADD3 UR8, UPT, UPT, -UR6, URZ, URZ ;  /* 0x000000ff06087290 */ /* 0x000fe2000fffe1ff */
[----:B------:R-:W-:-:S11]  /*0d00*/  UMOV UR4, URZ ;  /* 0x000000ff00047c82 */ /* 0x000fd60008000000 */
.L_x_61:
[----:B------:R-:W-:Y:S01]  /*0d10*/  ISETP.NE.AND P0, PT, R2, UR4, PT ;  /* 0x0000000402007c0c */ /* 0x000fe2000bf05270 */
[----:B------:R-:W-:-:S12]  /*0d20*/  BSSY.RECONVERGENT B0, `(.L_x_14) ;  /* 0x00002ee000007945 */ /* 0x000fd80003800200 */
[----:B0-234-:R-:W-:Y:S05]  /*0d30*/  @!P0 BRA `(.L_x_15) ;  /* 0x0000002c00b08947 */ /* 0x01dfea0003800000 */
[----:B------:R-:W0:Y:S01]  /*0d40*/  LDCU UR12, c[0x0][0x384] ;  /* 0x00007080ff0c77ac */ /* 0x000e220008000800 */
[----:B---34-:R-:W-:Y:S01]  /*0d50*/  CS2R R4, SRZ ;  /* 0x0000000000047805 */ /* 0x018fe2000001ff00 */
[----:B0-----:R-:W-:-:S09]  /*0d60*/  UISETP.GE.AND UP0, UPT, UR12, 0x1, UPT ;  /* 0x000000010c00788c */ /* 0x001fd2000bf06270 */
[----:B------:R-:W-:Y:S05]  /*0d70*/  BRA.U !UP0, `(.L_x_16) ;  /* 0x0000000908707547 */ /* 0x000fea000b800000 */
[----:B------:R-:W-:Y:S01]  /*0d80*/  UISETP.GE.U32.AND UP0, UPT, UR18, 0x7, UPT ;  /* 0x000000071200788c */ /* 0x000fe2000bf06070 */
[----:B------:R-:W-:Y:S01]  /*0d90*/  CS2R R4, SRZ ;  /* 0x0000000000047805 */ /* 0x000fe2000001ff00 */
[----:B------:R-:W-:Y:S01]  /*0da0*/  UIMAD UR12, UR4, UR12, URZ ;  /* 0x0000000c040c72a4 */ /* 0x000fe2000f8e02ff */
[----:B------:R-:W-:-:S03]  /*0db0*/  UMOV UR5, URZ ;  /* 0x000000ff00057c82 */ /* 0x000fc60008000000 */
[----:B------:R-:W-:-:S03]  /*0dc0*/  USHF.R.S32.HI UR13, URZ, 0x1f, UR12 ;  /* 0x0000001fff0d7899 */ /* 0x000fc6000801140c */
[----:B------:R-:W-:Y:S09]  /*0dd0*/  BRA.U !UP0, `(.L_x_17) ;  /* 0x0000000108fc7547 */ /* 0x000ff2000b800000 */
[----:B------:R-:W0:Y:S01]  /*0de0*/  S2UR UR16, SR_CgaCtaId ;  /* 0x00000000001079c3 */ /* 0x000e220000008800 */
[----:B------:R-:W3:Y:S01]  /*0df0*/  LDCU.64 UR10, c[0x0][0x388] ;  /* 0x00007100ff0a77ac */ /* 0x000ee20008000a00 */
[----:B------:R-:W-:Y:S01]  /*0e00*/  CS2R R4, SRZ ;  /* 0x0000000000047805 */ /* 0x000fe2000001ff00 */
[----:B------:R-:W-:Y:S01]  /*0e10*/  UMOV UR9, 0x400 ;  /* 0x0000040000097882 */ /* 0x000fe20000000000 */
[----:B---3--:R-:W-:Y:S02]  /*0e20*/  ULEA UR5, UP0, UR12, UR10, 0x3 ;  /* 0x0000000a0c057291 */ /* 0x008fe4000f8018ff */
[----:B0-----:R-:W-:Y:S02]  /*0e30*/  ULEA UR16, UR16, UR9, 0x18 ;  /* 0x0000000910107291 */ /* 0x001fe4000f8ec0ff */
[----:B------:R-:W-:Y:S02]  /*0e40*/  ULEA.HI.X UR9, UR12, UR11, UR13, 0x3, UP0 ;  /* 0x0000000b0c097291 */ /* 0x000fe400080f1c0d */
[----:B------:R-:W-:-:S02]  /*0e50*/  UIADD3 UR5, UP0, UPT, UR5, 0x20, URZ ;  /* 0x0000002005057890 */ /* 0x000fc4000ff1e0ff */
[----:B------:R-:W-:Y:S02]  /*0e60*/  LEA R0, R3, UR16, 0x3 ;  /* 0x0000001003007c11 */ /* 0x000fe4000f8e18ff */
[----:B------:R-:W-:Y:S02]  /*0e70*/  UIADD3.X UR9, UPT, UPT, URZ, UR9, URZ, UP0, !UPT ;  /* 0x00000009ff097290 */ /* 0x000fe400087fe4ff */
[----:B-12---:R-:W-:Y:S01]  /*0e80*/  IMAD.U32 R6, RZ, RZ, UR5 ;  /* 0x00000005ff067e24 */ /* 0x006fe2000f8e00ff */
[----:B------:R-:W-:Y:S01]  /*0e90*/  UMOV UR5, UR8 ;  /* 0x0000000800057c82 */ /* 0x000fe20008000000 */
[----:B------:R-:W-:Y:S02]  /*0ea0*/  VIADD R0, R0, 0x20 ;  /* 0x0000002000007836 */ /* 0x000fe40000000000 */
[----:B------:R-:W-:Y:S01]  /*0eb0*/  IMAD.U32 R7, RZ, RZ, UR9 ;  /* 0x00000009ff077e24 */ /* 0x000fe2000f8e00ff */
[----:B------:R-:W-:-:S06]  /*0ec0*/  UMOV UR9, UR7 ;  /* 0x0000000700097c82 */ /* 0x000fcc0008000000 */
.L_x_18:
[----:B------:R-:W2:Y:S04]  /*0ed0*/  LDG.E.64 R26, desc[UR14][R6.64+-0x20] ;  /* 0xffffe00e061a7981 */ /* 0x000ea8000c1e1b00 */
[----:B0-----:R-:W3:Y:S04]  /*0ee0*/  LDG.E.64 R8, desc[UR14][R6.64+-0x10] ;  /* 0xfffff00e06087981 */ /* 0x001ee8000c1e1b00 */
[----:B------:R-:W4:Y:S04]  /*0ef0*/  LDG.E.64 R10, desc[UR14][R6.64+-0x18] ;  /* 0xffffe80e060a7981 */ /* 0x000f28000c1e1b00 */
[----:B------:R-:W5:Y:S04]  /*0f00*/  LDG.E.64 R28, desc[UR14][R6.64+-0x8] ;  /* 0xfffff80e061c7981 */ /* 0x000f68000c1e1b00 */
[----:B------:R-:W5:Y:S04]  /*0f10*/  LDG.E.64 R12, desc[UR14][R6.64] ;  /* 0x0000000e060c7981 */ /* 0x000f68000c1e1b00 */
[----:B------:R-:W5:Y:S04]  /*0f20*/  LDG.E.64 R14, desc[UR14][R6.64+0x8] ;  /* 0x0000080e060e7981 */ /* 0x000f68000c1e1b00 */
[----:B------:R-:W5:Y:S04]  /*0f30*/  LDG.E.64 R20, desc[UR14][R6.64+0x10] ;  /* 0x0000100e06147981 */ /* 0x000f68000c1e1b00 */
[----:B------:R0:W5:Y:S04]  /*0f40*/  LDG.E.64 R18, desc[UR14][R6.64+0x18] ;  /* 0x0000180e06127981 */ /* 0x000168000c1e1b00 */
[----:B------:R-:W2:Y:S04]  /*0f50*/  LDS.64 R16, [R0+-0x20] ;  /* 0xffffe00000107984 */ /* 0x000ea80000000a00 */
[----:B------:R-:W3:Y:S04]  /*0f60*/  LDS.64 R22, [R0+-0x10] ;  /* 0xfffff00000167984 */ /* 0x000ee80000000a00 */
[----:B------:R-:W4:Y:S04]  /*0f70*/  LDS.64 R32, [R0+-0x18] ;  /* 0xffffe80000207984 */ /* 0x000f280000000a00 */
[----:B------:R-:W5:Y:S01]  /*0f80*/  LDS.64 R30, [R0+-0x8] ;  /* 0xfffff800001e7984 */ /* 0x000f620000000a00 */
[----:B------:R-:W-:-:S04]  /*0f90*/  UIADD3 UR5, UPT, UPT, UR5, 0x8, URZ ;  /* 0x0000000805057890 */ /* 0x000fc8000fffe0ff */
[----:B------:R-:W-:Y:S01]  /*0fa0*/  UISETP.NE.AND UP0, UPT, UR5, URZ, UPT ;  /* 0x000000ff0500728c */ /* 0x000fe2000bf05270 */
[----:B0-----:R-:W-:-:S05]  /*0fb0*/  IADD3 R6, P0, PT, R6, 0x40, RZ ;  /* 0x0000004006067810 */ /* 0x001fca0007f1e0ff */
[----:B------:R-:W-:Y:S01]  /*0fc0*/  IMAD.X R7, RZ, RZ, R7, P0 ;  /* 0x000000ffff077224 */ /* 0x000fe200000e0607 */
[----:B--2---:R-:W-:Y:S01]  /*0fd0*/  DADD R16, R16, -R26 ;  /* 0x0000000010107229 */ /* 0x004fe2000000081a */
[----:B------:R-:W0:Y:S01]  /*0fe0*/  LDS.64 R26, [R0] ;  /* 0x00000000001a7984 */ /* 0x000e220000000a00 */
[----:B---3--:R-:W-:-:S03]  /*0ff0*/  DADD R8, R22, -R8 ;  /* 0x0000000016087229 */ /* 0x008fc60000000808 */
[----:B------:R-:W1:Y:S01]  /*1000*/  LDS.64 R22, [R0+0x8] ;  /* 0x0000080000167984 */ /* 0x000e620000000a00 */
[----:B----4-:R-:W-:-:S03]  /*1010*/  DADD R10, R32, -R10 ;  /* 0x00000000200a7229 */ /* 0x010fc6000000080a */
[----:B------:R-:W2:Y:S01]  /*1020*/  LDS.64 R32, [R0+0x10] ;  /* 0x0000100000207984 */ /* 0x000ea20000000a00 */
[----:B------:R-:W-:Y:S02]  /*1030*/  DFMA R4, R16, R16, R4 ;  /* 0x000000101004722b */ /* 0x000fe40000000004 */
[----:B-----5:R-:W-:Y:S01]  /*1040*/  DADD R28, R30, -R28 ;  /* 0x000000001e1c7229 */ /* 0x020fe2000000081c */
[----:B------:R-:W3:Y:S05]  /*1050*/  LDS.64 R30, [R0+0x18] ;  /* 0x00001800001e7984 */ /* 0x000eea0000000a00 */
[----:B------:R-:W-:-:S08]  /*1060*/  DFMA R4, R10, R10, R4 ;  /* 0x0000000a0a04722b */ /* 0x000fd00000000004 */
[----:B------:R-:W-:-:S08]  /*1070*/  DFMA R4, R8, R8, R4 ;  /* 0x000000080804722b */ /* 0x000fd00000000004 */
[----:B------:R-:W-:Y:S02]  /*1080*/  DFMA R4, R28, R28, R4 ;  /* 0x0000001c1c04722b */ /* 0x000fe40000000004 */
[----:B0-----:R-:W-:Y:S02]  /*1090*/  DADD R12, R26, -R12 ;  /* 0x000000001a0c7229 */ /* 0x001fe4000000080c */
[----:B-1----:R-:W-:-:S06]  /*10a0*/  DADD R14, R22, -R14 ;  /* 0x00000000160e7229 */ /* 0x002fcc000000080e */
[----:B------:R-:W-:Y:S02]  /*10b0*/  DFMA R4, R12, R12, R4 ;  /* 0x0000000c0c04722b */ /* 0x000fe40000000004 */
[----:B--2---:R-:W-:-:S06]  /*10c0*/  DADD R20, R32, -R20 ;  /* 0x0000000020147229 */ /* 0x004fcc0000000814 */
[----:B------:R-:W-:Y:S02]  /*10d0*/  DFMA R4, R14, R14, R4 ;  /* 0x0000000e0e04722b */ /* 0x000fe40000000004 */
[----:B---3--:R-:W-:-:S06]  /*10e0*/  DADD R18, R30, -R18 ;  /* 0x000000001e127229 */ /* 0x008fcc0000000812 */
[----:B------:R-:W-:Y:S01]  /*10f0*/  DFMA R4, R20, R20, R4 ;  /* 0x000000141404722b */ /* 0x000fe20000000004 */
[----:B------:R-:W-:Y:S01]  /*1100*/  VIADD R0, R0, 0x40 ;  /* 0x0000004000007836 */ /* 0x000fe20000000000 */
[----:B------:R0:W-:Y:S06]  /*1110*/  STL.64 [UR9+-0x20], R16 ;  /* 0xffffe010ff007987 */ /* 0x0001ec0008100a09 */
[----:B------:R-:W-:Y:S01]  /*1120*/  DFMA R4, R18, R18, R4 ;  /* 0x000000121204722b */ /* 0x000fe20000000004 */
[----:B------:R0:W-:Y:S04]  /*1130*/  STL.64 [UR9+-0x18], R10 ;  /* 0xffffe80aff007987 */ /* 0x0001e80008100a09 */
[----:B------:R0:W-:Y:S04]  /*1140*/  STL.64 [UR9+-0x10], R8 ;  /* 0xfffff008ff007987 */ /* 0x0001e80008100a09 */
[----:B------:R0:W-:Y:S04]  /*1150*/  STL.64 [UR9+-0x8], R28 ;  /* 0xfffff81cff007987 */ /* 0x0001e80008100a09 */
[----:B------:R0:W-:Y:S04]  /*1160*/  STL.64 [UR9], R12 ;  /* 0x0000000cff007987 */ /* 0x0001e80008100a09 */
[----:B------:R0:W-:Y:S04]  /*1170*/  STL.64 [UR9+0x8], R14 ;  /* 0x0000080eff007987 */ /* 0x0001e80008100a09 */
[----:B------:R0:W-:Y:S04]  /*1180*/  STL.64 [UR9+0x10], R20 ;  /* 0x00001014ff007987 */ /* 0x0001e80008100a09 */
[----:B------:R0:W-:Y:S01]  /*1190*/  STL.64 [UR9+0x18], R18 ;  /* 0x00001812ff007987 */ /* 0x0001e20008100a09 */
[----:B------:R-:W-:Y:S01]  /*11a0*/  UIADD3 UR9, UPT, UPT, UR9, 0x40, URZ ;  /* 0x0000004009097890 */ /* 0x000fe2000fffe0ff */
[----:B------:R-:W-:Y:S11]  /*11b0*/  BRA.U UP0, `(.L_x_18) ;  /* 0xfffffffd00447547 */ /* 0x000ff6000b83ffff */
[----:B------:R-:W-:-:S05]  /*11c0*/  UMOV UR5, UR6 ;  /* 0x0000000600057c82 */ /* 0x000fca0008000000 */
.L_x_17:
[----:B------:R-:W-:-:S09]  /*11d0*/  UISETP.NE.AND UP0, UPT, UR20, URZ, UPT ;  /* 0x000000ff1400728c */ /* 0x000fd2000bf05270 */
[----:B------:R-:W-:Y:S05]  /*11e0*/  BRA.U !UP0, `(.L_x_16) ;  /* 0x0000000508547547 */ /* 0x000fea000b800000 */
[----:B------:R-:W-:Y:S02]  /*11f0*/  UIADD3 UR9, UPT, UPT, UR20, -0x1, URZ ;  /* 0xffffffff14097890 */ /* 0x000fe4000fffe0ff */
[----:B------:R-:W-:Y:S02]  /*1200*/  UISETP.NE.AND UP0, UPT, UR21, URZ, UPT ;  /* 0x000000ff1500728c */ /* 0x000fe4000bf05270 */
[----:B------:R-:W-:-:S09]  /*1210*/  UISETP.GE.U32.AND UP1, UPT, UR9, 0x3, UPT ;  /* 0x000000030900788c */ /* 0x000fd2000bf26070 */
[----:B------:R-:W-:Y:S05]  /*1220*/  BRA.U !UP1, `(.L_x_19) ;  /* 0x0000000109887547 */ /* 0x000fea000b800000 */
[----:B------:R-:W3:Y:S01]  /*1230*/  LDCU.64 UR16, c[0x0][0x388] ;  /* 0x00007100ff1077ac */ /* 0x000ee20008000a00 */
[----:B------:R-:W-:-:S04]  /*1240*/  UIADD3 UR9, UP1, UPT, UR12, UR5, URZ ;  /* 0x000000050c097290 */ /* 0x000fc8000ff3e0ff */
[----:B------:R-:W-:Y:S02]  /*1250*/  UIADD3.X UR10, UPT, UPT, URZ, UR13, URZ, UP1, !UPT ;  /* 0x0000000dff0a7290 */ /* 0x000fe40008ffe4ff */
[----:B---3--:R-:W-:-:S04]  /*1260*/  ULEA UR11, UP1, UR9, UR16, 0x3 ;  /* 0x00000010090b7291 */ /* 0x008fc8000f8218ff */
[----:B------:R-:W-:Y:S02]  /*1270*/  ULEA.HI.X UR10, UR9, UR17, UR10, 0x3, UP1 ;  /* 0x00000011090a7291 */ /* 0x000fe400088f1c0a */
[----:B012---:R-:W-:-:S04]  /*1280*/  IMAD.U32 R8, RZ, RZ, UR11 ;  /* 0x0000000bff087e24 */ /* 0x007fc8000f8e00ff */
[----:B------:R-:W-:-:S05]  /*1290*/  IMAD.U32 R9, RZ, RZ, UR10 ;  /* 0x0000000aff097e24 */ /* 0x000fca000f8e00ff */
[----:B------:R-:W2:Y:S04]  /*12a0*/  LDG.E.64 R10, desc[UR14][R8.64] ;  /* 0x0000000e080a7981 */ /* 0x000ea8000c1e1b00 */
[----:B------:R-:W3:Y:S04]  /*12b0*/  LDG.E.64 R14, desc[UR14][R8.64+0x8] ;  /* 0x0000080e080e7981 */ /* 0x000ee8000c1e1b00 */
[----:B------:R-:W4:Y:S04]  /*12c0*/  LDG.E.64 R18, desc[UR14][R8.64+0x10] ;  /* 0x0000100e08127981 */ /* 0x000f28000c1e1b00 */
[----:B------:R-:W5:Y:S01]  /*12d0*/  LDG.E.64 R22, desc[UR14][R8.64+0x18] ;  /* 0x0000180e08167981 */ /* 0x000f62000c1e1b00 */
[----:B------:R-:W0:Y:S01]  /*12e0*/  S2UR UR10, SR_CgaCtaId ;  /* 0x00000000000a79c3 */ /* 0x000e220000008800 */
[----:B------:R-:W-:Y:S01]  /*12f0*/  UMOV UR9, 0x400 ;  /* 0x0000040000097882 */ /* 0x000fe20000000000 */
[----:B------:R-:W-:Y:S01]  /*1300*/  VIADD R0, R3, UR5 ;  /* 0x0000000503007c36 */ /* 0x000fe20008000000 */
[----:B0-----:R-:W-:-:S06]  /*1310*/  ULEA UR9, UR10, UR9, 0x18 ;  /* 0x000000090a097291 */ /* 0x001fcc000f8ec0ff */
[----:B------:R-:W-:Y:S01]  /*1320*/  LEA R0, R0, UR9, 0x3 ;  /* 0x0000000900007c11 */ /* 0x000fe2000f8e18ff */
[----:B------:R-:W-:Y:S02]  /*1330*/  ULEA UR9, UR5, UR19, 0x3 ;  /* 0x0000001305097291 */ /* 0x000fe4000f8e18ff */
[----:B------:R-:W-:Y:S02]  /*1340*/  UIADD3 UR5, UPT, UPT, UR5, 0x4, URZ ;  /* 0x0000000405057890 */ /* 0x000fe4000fffe0ff */
[----:B------:R-:W2:Y:S04]  /*1350*/  LDS.64 R6, [R0] ;  /* 0x0000000000067984 */ /* 0x000ea80000000a00 */
[----:B------:R-:W3:Y:S04]  /*1360*/  LDS.64 R12, [R0+0x8] ;  /* 0x00000800000c7984 */ /* 0x000ee80000000a00 */
[----:B------:R-:W4:Y:S04]  /*1370*/  LDS.64 R16, [R0+0x10] ;  /* 0x0000100000107984 */ /* 0x000f280000000a00 */
[----:B------:R-:W5:Y:S01]  /*1380*/  LDS.64 R20, [R0+0x18] ;  /* 0x0000180000147984 */ /* 0x000f620000000a00 */
[----:B--2---:R-:W-:-:S02]  /*1390*/  DADD R6, R6, -R10 ;  /* 0x0000000006067229 */ /* 0x004fc4000000080a */
[----:B---3--:R-:W-:-:S05]  /*13a0*/  DADD R12, R12, -R14 ;  /* 0x000000000c0c7229 */ /* 0x008fca000000080e */
[----:B------:R3:W-:Y:S01]  /*13b0*/  STL.64 [UR9], R6 ;  /* 0x00000006ff007987 */ /* 0x0007e20008100a09 */
[----:B----4-:R-:W-:Y:S02]  /*13c0*/  DADD R16, R16, -R18 ;  /* 0x0000000010107229 */ /* 0x010fe40000000812 */
[----:B------:R-:W-:Y:S01]  /*13d0*/  DFMA R4, R6, R6, R4 ;  /* 0x000000060604722b */ /* 0x000fe20000000004 */
[----:B------:R3:W-:Y:S01]  /*13e0*/  STL.64 [UR9+0x8], R12 ;  /* 0x0000080cff007987 */ /* 0x0007e20008100a09 */
[----:B-----5:R-:W-:-:S03]  /*13f0*/  DADD R20, R20, -R22 ;  /* 0x0000000014147229 */ /* 0x020fc60000000816 */
[----:B------:R3:W-:Y:S03]  /*1400*/  STL.64 [UR9+0x10], R16 ;  /* 0x00001010ff007987 */ /* 0x0007e60008100a09 */
[----:B------:R-:W-:Y:S01]  /*1410*/  DFMA R4, R12, R12, R4 ;  /* 0x0000000c0c04722b */ /* 0x000fe20000000004 */
[----:B------:R3:W-:Y:S07]  /*1420*/  STL.64 [UR9+0x18], R20 ;  /* 0x00001814ff007987 */ /* 0x0007ee0008100a09 */
[----:B------:R-:W-:-:S08]  /*1430*/  DFMA R4, R16, R16, R4 ;  /* 0x000000101004722b */ /* 0x000fd00000000004 */
[----:B---3--:R-:W-:-:S11]  /*1440*/  DFMA R4, R20, R20, R4 ;  /* 0x000000141404722b */ /* 0x008fd60000000004 */
.L_x_19:
[----:B------:R-:W-:Y:S05]  /*1450*/  BRA.U !UP0, `(.L_x_16) ;  /* 0x0000000108b87547 */ /* 0x000fea000b800000 */
[----:B------:R-:W-:Y:S02]  /*1460*/  UISETP.NE.AND UP1, UPT, UR23, URZ, UPT ;  /* 0x000000ff1700728c */ /* 0x000fe4000bf25270 */
[----:B------:R-:W-:-:S07]  /*1470*/  UISETP.NE.AND UP0, UPT, UR22, URZ, UPT ;  /* 0x000000ff1600728c */ /* 0x000fce000bf05270 */
[----:B------:R-:W-:Y:S05]  /*1480*/  BRA.U !UP1, `(.L_x_20) ;  /* 0x0000000109607547 */ /* 0x000fea000b800000 */
[----:B------:R-:W3:Y:S01]  /*1490*/  LDCU.64 UR16, c[0x0][0x388] ;  /* 0x00007100ff1077ac */ /* 0x000ee20008000a00 */
[----:B------:R-:W-:-:S04]  /*14a0*/  UIADD3 UR9, UP1, UPT, UR12, UR5, URZ ;  /* 0x000000050c097290 */ /* 0x000fc8000ff3e0ff */
[----:B------:R-:W-:Y:S02]  /*14b0*/  UIADD3.X UR10, UPT, UPT, URZ, UR13, URZ, UP1, !UPT ;  /* 0x0000000dff0a7290 */ /* 0x000fe40008ffe4ff */
[----:B---3--:R-:W-:-:S04]  /*14c0*/  ULEA UR16, UP1, UR9, UR16, 0x3 ;  /* 0x0000001009107291 */ /* 0x008fc8000f8218ff */
[----:B------:R-:W-:Y:S02]  /*14d0*/  ULEA.HI.X UR10, UR9, UR17, UR10, 0x3, UP1 ;  /* 0x00000011090a7291 */ /* 0x000fe400088f1c0a */
[----:B012---:R-:W-:-:S04]  /*14e0*/  MOV R8, UR16 ;  /* 0x0000001000087c02 */ /* 0x007fc80008000f00 */
[----:B------:R-:W-:-:S05]  /*14f0*/  IMAD.U32 R9, RZ, RZ, UR10 ;  /* 0x0000000aff097e24 */ /* 0x000fca000f8e00ff */
[----:B------:R-:W2:Y:S04]  /*1500*/  LDG.E.64 R10, desc[UR14][R8.64] ;  /* 0x0000000e080a7981 */ /* 0x000ea8000c1e1b00 */
[----:B------:R-:W3:Y:S01]  /*1510*/  LDG.E.64 R14, desc[UR14][R8.64+0x8] ;  /* 0x0000080e080e7981 */ /* 0x000ee2000c1e1b00 */
        /* <DEDUP_REMOVED lines=8> */
[----:B------:R-:W3:Y:S01]  /*15a0*/  LDS.64 R12, [R0+0x8] ;  /* 0x00000800000c7984 */ /* 0x000ee20000000a00 */
[----:B--2---:R-:W-:-:S02]  /*15b0*/  DADD R6, R6, -R10 ;  /* 0x0000000006067229 */ /* 0x004fc4000000080a */
[----:B---3--:R-:W-:-:S05]  /*15c0*/  DADD R12, R12, -R14 ;  /* 0x000000000c0c7229 */ /* 0x008fca000000080e */
[----:B------:R3:W-:Y:S01]  /*15d0*/  STL.64 [UR9], R6 ;  /* 0x00000006ff007987 */ /* 0x0007e20008100a09 */
[----:B------:R-:W-:-:S03]  /*15e0*/  DFMA R4, R6, R6, R4 ;  /* 0x000000060604722b */ /* 0x000fc60000000004 */
[----:B------:R3:W-:Y:S05]  /*15f0*/  STL.64 [UR9+0x8], R12 ;  /* 0x0000080cff007987 */ /* 0x0007ea0008100a09 */
[----:B------:R-:W-:-:S11]  /*1600*/  DFMA R4, R12, R12, R4 ;  /* 0x0000000c0c04722b */ /* 0x000fd60000000004 */
.L_x_20:
[----:B------:R-:W-:Y:S05]  /*1610*/  BRA.U !UP0, `(.L_x_16) ;  /* 0x0000000108487547 */ /* 0x000fea000b800000 */
[----:B------:R-:W4:Y:S01]  /*1620*/  LDCU.64 UR16, c[0x0][0x388] ;  /* 0x00007100ff1077ac */ /* 0x000f220008000a00 */
[----:B------:R-:W-:-:S04]  /*1630*/  UIADD3 UR10, UP0, UPT, UR12, UR5, URZ ;  /* 0x000000050c0a7290 */ /* 0x000fc8000ff1e0ff */
[----:B------:R-:W-:Y:S02]  /*1640*/  UIADD3.X UR11, UPT, UPT, URZ, UR13, URZ, UP0, !UPT ;  /* 0x0000000dff0b7290 */ /* 0x000fe400087fe4ff */
[----:B----4-:R-:W-:-:S04]  /*1650*/  ULEA UR9, UP0, UR10, UR16, 0x3 ;  /* 0x000000100a097291 */ /* 0x010fc8000f8018ff */
[----:B------:R-:W-:Y:S02]  /*1660*/  ULEA.HI.X UR10, UR10, UR17, UR11, 0x3, UP0 ;  /* 0x000000110a0a7291 */ /* 0x000fe400080f1c0b */
[----:B012---:R-:W-:-:S04]  /*1670*/  IMAD.U32 R8, RZ, RZ, UR9 ;  /* 0x00000009ff087e24 */ /* 0x007fc8000f8e00ff */
[----:B------:R-:W-:-:S06]  /*1680*/  IMAD.U32 R9, RZ, RZ, UR10 ;  /* 0x0000000aff097e24 */ /* 0x000fcc000f8e00ff */
[----:B------:R-:W2:Y:S01]  /*1690*/  LDG.E.64 R8, desc[UR14][R8.64] ;  /* 0x0000000e08087981 */ /* 0x000ea2000c1e1b00 */
[----:B------:R-:W0:Y:S01]  /*16a0*/  S2UR UR10, SR_CgaCtaId ;  /* 0x00000000000a79c3 */ /* 0x000e220000008800 */
[----:B------:R-:W-:Y:S01]  /*16b0*/  UMOV UR9, 0x400 ;  /* 0x0000040000097882 */ /* 0x000fe20000000000 */
[----:B------:R-:W-:Y:S01]  /*16c0*/  VIADD R0, R3, UR5 ;  /* 0x0000000503007c36 */ /* 0x000fe20008000000 */
[----:B------:R-:W-:Y:S02]  /*16d0*/  ULEA UR5, UR5, UR19, 0x3 ;  /* 0x0000001305057291 */ /* 0x000fe4000f8e18ff */
[----:B0-----:R-:W-:-:S06]  /*16e0*/  ULEA UR9, UR10, UR9, 0x18 ;  /* 0x000000090a097291 */ /* 0x001fcc000f8ec0ff */
[----:B------:R-:W-:-:S05]  /*16f0*/  LEA R0, R0, UR9, 0x3 ;  /* 0x0000000900007c11 */ /* 0x000fca000f8e18ff */
[----:B---3--:R-:W2:Y:S02]  /*1700*/  LDS.64 R6, [R0] ;  /* 0x0000000000067984 */ /* 0x008ea40000000a00 */
[----:B--2---:R-:W-:-:S07]  /*1710*/  DADD R6, R6, -R8 ;  /* 0x0000000006067229 */ /* 0x004fce0000000808 */
[----:B------:R4:W-:Y:S01]  /*1720*/  STL.64 [UR5], R6 ;  /* 0x00000006ff007987 */ /* 0x0009e20008100a05 */
[----:B------:R-:W-:-:S11]  /*1730*/  DFMA R4, R6, R6, R4 ;  /* 0x000000060604722b */ /* 0x000fd60000000004 */
.L_x_16:
[----:B------:R-:W-:-:S14]  /*1740*/  DSETP.GT.AND P0, PT, R4, RZ, PT ;  /* 0x000000ff0400722a */ /* 0x000fdc0003f04000 */
[----:B------:R-:W-:Y:S05]  /*1750*/  @!P0 BRA `(.L_x_15) ;  /* 0x0000002400288947 */ /* 0x000fea0003800000 */
[----:B-1234-:R-:W1:Y:S01]  /*1760*/  MUFU.RSQ64H R7, R5 ;  /* 0x0000000500077308 */ /* 0x01ee620000001c00 */
[----:B------:R-:W-:Y:S01]  /*1770*/  VIADD R6, R5, 0xfcb00000 ;  /* 0xfcb0000005067836 */ /* 0x000fe20000000000 */
[----:B------:R-:W-:Y:S01]  /*1780*/  BSSY.RECONVERGENT B1, `(.L_x_21) ;  /* 0x0000011000017945 */ /* 0x000fe20003800200 */
[----:B0-----:R-:W-:Y:S02]  /*1790*/  IMAD.MOV.U32 R10, RZ, RZ, 0x0 ;  /* 0x00000000ff0a7424 */ /* 0x001fe400078e00ff */
[----:B------:R-:W-:Y:S01]  /*17a0*/  IMAD.MOV.U32 R11, RZ, RZ, 0x3fd80000 ;  /* 0x3fd80000ff0b7424 */ /* 0x000fe200078e00ff */
[----:B------:R-:W-:Y:S01]  /*17b0*/  ISETP.GE.U32.AND P0, PT, R6, 0x7ca00000, PT ;  /* 0x7ca000000600780c */ /* 0x000fe20003f06070 */
[----:B-1----:R-:W-:-:S08]  /*17c0*/  DMUL R8, R6, R6 ;  /* 0x0000000606087228 */ /* 0x002fd00000000000 */
[----:B------:R-:W-:-:S08]  /*17d0*/  DFMA R8, -R8, R4, 1 ;  /* 0x3ff000000808742b */ /* 0x000fd00000000104 */
[----:B------:R-:W-:Y:S02]  /*17e0*/  DFMA R10, R8, R10, 0.5 ;  /* 0x3fe00000080a742b */ /* 0x000fe4000000000a */
[----:B------:R-:W-:-:S08]  /*17f0*/  DMUL R8, R6, R8 ;  /* 0x0000000806087228 */ /* 0x000fd00000000000 */
[----:B------:R-:W-:-:S08]  /*1800*/  DFMA R10, R10, R8, R6 ;  /* 0x000000080a0a722b */ /* 0x000fd00000000006 */
[----:B------:R-:W-:Y:S02]  /*1810*/  DMUL R12, R10, R4 ;  /* 0x000000040a0c7228 */ /* 0x000fe40000000000 */
[----:B------:R-:W-:Y:S02]  /*1820*/  VIADD R9, R11, 0xfff00000 ;  /* 0xfff000000b097836 */ /* 0x000fe40000000000 */
[----:B------:R-:W-:-:S04]  /*1830*/  IMAD.MOV.U32 R8, RZ, RZ, R10 ;  /* 0x000000ffff087224 */ /* 0x000fc800078e000a */
[----:B------:R-:W-:-:S08]  /*1840*/  DFMA R14, R12, -R12, R4 ;  /* 0x8000000c0c0e722b */ /* 0x000fd00000000004 */
[----:B------:R-:W-:Y:S01]  /*1850*/  DFMA R22, R14, R8, R12 ;  /* 0x000000080e16722b */ /* 0x000fe2000000000c */
[----:B------:R-:W-:Y:S10]  /*1860*/  @!P0 BRA `(.L_x_22) ;  /* 0x0000000000088947 */ /* 0x000ff40003800000 */
[----:B------:R-:W-:-:S07]  /*1870*/  MOV R0, 0x1890 ;  /* 0x0000189000007802 */ /* 0x000fce0000000f00 */
[----:B------:R-:W-:Y:S05]  /*1880*/  CALL.REL.NOINC `($__internal_1_$__cuda_sm20_dsqrt_rn_f64_mediumpath_v1) ;  /* 0x0000003000487944 */ /* 0x000fea0003c00000 */
.L_x_22:
[----:B------:R-:W-:Y:S05]  /*1890*/  BSYNC.RECONVERGENT B1 ;  /* 0x0000000000017941 */ /* 0x000fea0003800200 */
.L_x_21:
[----:B------:R-:W-:Y:S01]  /*18a0*/  UMOV UR10, 0x54524550 ;  /* 0x54524550000a7882 */ /* 0x000fe20000000000 */
[----:B------:R-:W-:Y:S01]  /*18b0*/  UMOV UR11, 0x3ff921fb ;  /* 0x3ff921fb000b7882 */ /* 0x000fe20000000000 */
[----:B------:R-:W-:Y:S01]  /*18c0*/  IMAD.MOV.U32 R0, RZ, RZ, R23 ;  /* 0x000000ffff007224 */ /* 0x000fe200078e0017 */
[----:B------:R-:W-:Y:S01]  /*18d0*/  DSETP.MIN.AND P0, P1, R22, UR10, PT ;  /* 0x0000000a16007e2a */ /* 0x000fe2000b900000 */
[----:B------:R-:W-:Y:S01]  /*18e0*/  UMOV UR5, UR11 ;  /* 0x0000000b00057c82 */ /* 0x000fe20008000000 */
[----:B------:R-:W-:Y:S01]  /*18f0*/  UMOV UR11, 0x3fe45f30 ;  /* 0x3fe45f30000b7882 */ /* 0x000fe20000000000 */
[----:B------:R-:W-:Y:S01]  /*1900*/  MOV R4, UR5 ;  /* 0x0000000500047c02 */ /* 0x000fe20008000f00 */
[----:B------:R-:W-:Y:S02]  /*1910*/  BSSY.RECONVERGENT B1, `(.L_x_23) ;  /* 0x0000018000017945 */ /* 0x000fe40003800200 */
[----:B------:R-:W-:Y:S01]  /*1920*/  FSEL R19, R0, UR5, P0 ;  /* 0x0000000500137c08 */ /* 0x000fe20008000000 */
[----:B------:R-:W-:-:S05]  /*1930*/  IMAD.MOV.U32 R0, RZ, RZ, R22 ;  /* 0x000000ffff007224 */ /* 0x000fca00078e0016 */
[----:B------:R-:W-:Y:S01]  /*1940*/  SEL R18, R0, UR10, P0 ;  /* 0x0000000a00127c07 */ /* 0x000fe20008000000 */
[----:B------:R-:W-:Y:S01]  /*1950*/  UMOV UR10, 0x6dc9c883 ;  /* 0x6dc9c883000a7882 */ /* 0x000fe20000000000 */
[----:B------:R-:W-:-:S06]  /*1960*/  @P1 LOP3.LUT R19, R4, 0x80000, RZ, 0xfc, !PT ;  /* 0x0008000004131812 */ /* 0x000fcc00078efcff */
[C---:B------:R-:W-:Y:S01]  /*1970*/  DMUL R4, R18.reuse, UR10 ;  /* 0x0000000a12047c28 */ /* 0x040fe20008000000 */
[----:B------:R-:W-:Y:S01]  /*1980*/  UMOV UR10, 0x54442d18 ;  /* 0x54442d18000a7882 */ /* 0x000fe20000000000 */
[----:B------:R-:W-:Y:S01]  /*1990*/  UMOV UR11, 0x3ff921fb ;  /* 0x3ff921fb000b7882 */ /* 0x000fe20000000000 */
[----:B------:R-:W-:-:S03]  /*19a0*/  DSETP.GE.AND P0, PT, R18, 2.14748364800000000000e+09, PT ;  /* 0x41e000001200742a */ /* 0x000fc60003f06000 */
[----:B------:R-:W0:Y:S08]  /*19b0*/  F2I.F64 R0, R4 ;  /* 0x0000000400007311 */ /* 0x000e300000301100 */
[----:B0-----:R-:W0:Y:S02]  /*19c0*/  I2F.F64 R16, R0 ;  /* 0x0000000000107312 */ /* 0x001e240000201c00 */
[----:B0-----:R-:W-:Y:S01]  /*19d0*/  DFMA R6, R16, -UR10, R18 ;  /* 0x8000000a10067c2b */ /* 0x001fe20008000012 */
[----:B------:R-:W-:Y:S01]  /*19e0*/  UMOV UR10, 0x33145c00 ;  /* 0x33145c00000a7882 */ /* 0x000fe20000000000 */
[----:B------:R-:W-:-:S06]  /*19f0*/  UMOV UR11, 0x3c91a626 ;  /* 0x3c91a626000b7882 */ /* 0x000fcc0000000000 */
[----:B------:R-:W-:Y:S01]  /*1a00*/  DFMA R6, R16, -UR10, R6 ;  /* 0x8000000a10067c2b */ /* 0x000fe20008000006 */
[----:B------:R-:W-:Y:S01]  /*1a10*/  UMOV UR10, 0x252049c0 ;  /* 0x252049c0000a7882 */ /* 0x000fe20000000000 */
[----:B------:R-:W-:-:S06]  /*1a20*/  UMOV UR11, 0x397b839a ;  /* 0x397b839a000b7882 */ /* 0x000fcc0000000000 */
[----:B------:R-:W-:Y:S01]  /*1a30*/  DFMA R16, R16, -UR10, R6 ;  /* 0x8000000a10107c2b */ /* 0x000fe20008000006 */
[----:B------:R-:W-:Y:S10]  /*1a40*/  @!P0 BRA `(.L_x_24) ;  /* 0x0000000000108947 */ /* 0x000ff40003800000 */
[----:B------:R-:W-:Y:S01]  /*1a50*/  IMAD.MOV.U32 R20, RZ, RZ, R18 ;  /* 0x000000ffff147224 */ /* 0x000fe200078e0012 */
[----:B------:R-:W-:Y:S01]  /*1a60*/  MOV R12, 0x1a90 ;  /* 0x00001a90000c7802 */ /* 0x000fe20000000f00 */
[----:B------:R-:W-:-:S07]  /*1a70*/  IMAD.MOV.U32 R21, RZ, RZ, R19 ;  /* 0x000000ffff157224 */ /* 0x000fce00078e0013 */
[----:B------:R-:W-:Y:S05]  /*1a80*/  CALL.REL.NOINC `($_Z7computeiiPdS_dS_S_S_$__internal_trig_reduction_slowpathd) ;  /* 0x0000003000847944 */ /* 0x000fea0003c00000 */
.L_x_24:
[----:B------:R-:W-:Y:S05]  /*1a90*/  BSYNC.RECONVERGENT B1 ;  /* 0x0000000000017941 */ /* 0x000fea0003800200 */
.L_x_23:
[----:B------:R-:W0:Y:S01]  /*1aa0*/  LDCU.64 UR10, c[0x4][0x8] ;  /* 0x01000100ff0a77ac */ /* 0x000e220008000a00 */
[----:B------:R-:W-:-:S05]  /*1ab0*/  IMAD.SHL.U32 R4, R0, 0x40, RZ ;  /* 0x0000004000047824 */ /* 0x000fca00078e00ff */
[----:B------:R-:W-:-:S04]  /*1ac0*/  LOP3.LUT R4, R4, 0x40, RZ, 0xc0, !PT ;  /* 0x0000004004047812 */ /* 0x000fc800078ec0ff */
[----:B0-----:R-:W-:-:S05]  /*1ad0*/  IADD3 R26, P0, PT, R4, UR10, RZ ;  /* 0x0000000a041a7c10 */ /* 0x001fca000ff1e0ff */
[----:B------:R-:W-:-:S05]  /*1ae0*/  IMAD.X R27, RZ, RZ, UR11, P0 ;  /* 0x0000000bff1b7e24 */ /* 0x000fca00080e06ff */
[----:B------:R-:W2:Y:S04]  /*1af0*/  LDG.E.128.CONSTANT R4, desc[UR14][R26.64] ;  /* 0x0000000e1a047981 */ /* 0x000ea8000c1e9d00 */
[----:B------:R-:W3:Y:S04]  /*1b00*/  LDG.E.128.CONSTANT R8, desc[UR14][R26.64+0x10] ;  /* 0x0000100e1a087981 */ /* 0x000ee8000c1e9d00 */
[----:B------:R-:W4:Y:S01]  /*1b10*/  LDG.E.128.CONSTANT R12, desc[UR14][R26.64+0x20] ;  /* 0x0000200e1a0c7981 */ /* 0x000f22000c1e9d00 */
[----:B------:R-:W-:Y:S01]  /*1b20*/  LOP3.LUT R20, R0, 0x1, RZ, 0xc0, !PT ;  /* 0x0000000100147812 */ /* 0x000fe200078ec0ff */
[----:B------:R-:W-:Y:S01]  /*1b30*/  IMAD.MOV.U32 R28, RZ, RZ, 0x20fd8164 ;  /* 0x20fd8164ff1c7424 */ /* 0x000fe200078e00ff */
[----:B------:R-:W-:Y:S01]  /*1b40*/  BSSY.RECONVERGENT B1, `(.L_x_25) ;  /* 0x000002b000017945 */ /* 0x000fe20003800200 */
[----:B------:R-:W-:Y:S01]  /*1b50*/  IMAD.MOV.U32 R29, RZ, RZ, 0x3da8ff83 ;  /* 0x3da8ff83ff1d7424 */ /* 0x000fe200078e00ff */
[----:B------:R-:W-:Y:S01]  /*1b60*/  ISETP.NE.U32.AND P0, PT, R20, 0x1, PT ;  /* 0x000000011400780c */ /* 0x000fe20003f05070 */
[----:B------:R-:W-:-:S03]  /*1b70*/  DMUL R20, R16, R16 ;  /* 0x0000001010147228 */ /* 0x000fc60000000000 */
[----:B------:R-:W-:Y:S02]  /*1b80*/  FSEL R28, R28, -8.06006814911005101289e+34, !P0 ;  /* 0xf9785eba1c1c7808 */ /* 0x000fe40004000000 */
[----:B------:R-:W-:-:S06]  /*1b90*/  FSEL R29, -R29, 0.11223486810922622681, !P0 ;  /* 0x3de5db651d1d7808 */ /* 0x000fcc0004000100 */
[----:B--2---:R-:W-:-:S08]  /*1ba0*/  DFMA R4, R20, R28, R4 ;  /* 0x0000001c1404722b */ /* 0x004fd00000000004 */
[----:B------:R-:W-:-:S08]  /*1bb0*/  DFMA R4, R20, R4, R6 ;  /* 0x000000041404722b */ /* 0x000fd00000000006 */
[----:B---3--:R-:W-:-:S08]  /*1bc0*/  DFMA R4, R20, R4, R8 ;  /* 0x000000041404722b */ /* 0x008fd00000000008 */
[----:B------:R-:W-:-:S08]  /*1bd0*/  DFMA R4, R20, R4, R10 ;  /* 0x000000041404722b */ /* 0x000fd0000000000a */
[----:B----4-:R-:W-:-:S08]  /*1be0*/  DFMA R4, R20, R4, R12 ;  /* 0x000000041404722b */ /* 0x010fd0000000000c */
[----:B------:R-:W-:-:S08]  /*1bf0*/  DFMA R4, R20, R4, R14 ;  /* 0x000000041404722b */ /* 0x000fd0000000000e */
[----:B------:R-:W-:Y:S02]  /*1c00*/  DFMA R16, R4, R16, R16 ;  /* 0x000000100410722b */ /* 0x000fe40000000010 */
[----:B------:R-:W-:Y:S02]  /*1c10*/  DFMA R4, R20, R4, 1 ;  /* 0x3ff000001404742b */ /* 0x000fe40000000004 */
[----:B------:R-:W-:-:S08]  /*1c20*/  DADD R20, R18, R18 ;  /* 0x0000000012147229 */ /* 0x000fd00000000012 */
[----:B------:R-:W-:Y:S01]  /*1c30*/  FSEL R6, R4, R16, !P0 ;  /* 0x0000001004067208 */ /* 0x000fe20004000000 */
[----:B------:R-:W-:Y:S01]  /*1c40*/  DSETP.NEU.AND P1, PT, R20, +INF , PT ;  /* 0x7ff000001400742a */ /* 0x000fe20003f2d000 */
[----:B------:R-:W-:Y:S01]  /*1c50*/  FSEL R7, R5, R17, !P0 ;  /* 0x0000001105077208 */ /* 0x000fe20004000000 */
[----:B------:R-:W-:Y:S01]  /*1c60*/  DMUL R16, RZ, +INF ;  /* 0x7ff00000ff107828 */ /* 0x000fe20000000000 */
[----:B------:R-:W-:Y:S01]  /*1c70*/  LOP3.LUT P0, RZ, R0, 0x2, RZ, 0xc0, !PT ;  /* 0x0000000200ff7812 */ /* 0x000fe2000780c0ff */
[----:B------:R-:W-:-:S03]  /*1c80*/  IMAD.MOV.U32 R0, RZ, RZ, RZ ;  /* 0x000000ffff007224 */ /* 0x000fc600078e00ff */
[----:B------:R-:W-:-:S10]  /*1c90*/  DADD R4, RZ, -R6 ;  /* 0x00000000ff047229 */ /* 0x000fd40000000806 */
[----:B------:R-:W-:Y:S02]  /*1ca0*/  FSEL R18, R6, R4, !P0 ;  /* 0x0000000406127208 */ /* 0x000fe40004000000 */
[----:B------:R-:W-:Y:S01]  /*1cb0*/  FSEL R19, R7, R5, !P0 ;  /* 0x0000000507137208 */ /* 0x000fe20004000000 */
[----:B------:R-:W-:Y:S06]  /*1cc0*/  @!P1 BRA `(.L_x_26) ;  /* 0x0000000000489947 */ /* 0x000fec0003800000 */
[----:B------:R-:W-:Y:S01]  /*1cd0*/  UMOV UR10, 0x6dc9c883 ;  /* 0x6dc9c883000a7882 */ /* 0x000fe20000000000 */
[----:B------:R-:W-:Y:S01]  /*1ce0*/  UMOV UR11, 0x3fe45f30 ;  /* 0x3fe45f30000b7882 */ /* 0x000fe20000000000 */
[C---:B------:R-:W-:Y:S02]  /*1cf0*/  DSETP.GE.AND P0, PT, R20.reuse, 2.14748364800000000000e+09, PT ;  /* 0x41e000001400742a */ /* 0x040fe40003f06000 */
[----:B------:R-:W-:Y:S01]  /*1d00*/  DMUL R4, R20, UR10 ;  /* 0x0000000a14047c28 */ /* 0x000fe20008000000 */
[----:B------:R-:W-:Y:S01]  /*1d10*/  UMOV UR10, 0x54442d18 ;  /* 0x54442d18000a7882 */ /* 0x000fe20000000000 */
[----:B------:R-:W-:-:S04]  /*1d20*/  UMOV UR11, 0x3ff921fb ;  /* 0x3ff921fb000b7882 */ /* 0x000fc80000000000 */
        /* <DEDUP_REMOVED lines=10> */
[----:B------:R-:W-:-:S07]  /*1dd0*/  MOV R12, 0x1df0 ;  /* 0x00001df0000c7802 */ /* 0x000fce0000000f00 */
[----:B------:R-:W-:Y:S05]  /*1de0*/  CALL.REL.NOINC `($_Z7computeiiPdS_dS_S_S_$__internal_trig_reduction_slowpathd) ;  /* 0x0000002c00ac7944 */ /* 0x000fea0003c00000 */
.L_x_26:
[----:B------:R-:W-:Y:S05]  /*1df0*/  BSYNC.RECONVERGENT B1 ;  /* 0x0000000000017941 */ /* 0x000fea0003800200 */
.L_x_25:
[----:B------:R-:W0:Y:S01]  /*1e00*/  LDCU.64 UR10, c[0x4][0x8] ;  /* 0x01000100ff0a77ac */ /* 0x000e220008000a00 */
[C---:B------:R-:W-:Y:S01]  /*1e10*/  IMAD.SHL.U32 R4, R0.reuse, 0x40, RZ ;  /* 0x0000004000047824 */ /* 0x040fe200078e00ff */
[----:B------:R-:W-:Y:S01]  /*1e20*/  LOP3.LUT R20, R0, 0x1, RZ, 0xc0, !PT ;  /* 0x0000000100147812 */ /* 0x000fe200078ec0ff */
[----:B------:R-:W-:Y:S01]  /*1e30*/  IMAD.MOV.U32 R28, RZ, RZ, 0x20fd8164 ;  /* 0x20fd8164ff1c7424 */ /* 0x000fe200078e00ff */
[----:B------:R-:W-:Y:S01]  /*1e40*/  MOV R29, 0x3da8ff83 ;  /* 0x3da8ff83001d7802 */ /* 0x000fe20000000f00 */
[----:B------:R-:W1:Y:S01]  /*1e50*/  LDCU UR5, c[0x0][0x384] ;  /* 0x00007080ff0577ac */ /* 0x000e620008000800 */
[----:B------:R-:W-:-:S04]  /*1e60*/  LOP3.LUT R4, R4, 0x40, RZ, 0xc0, !PT ;  /* 0x0000004004047812 */ /* 0x000fc800078ec0ff */
[----:B0-----:R-:W-:-:S05]  /*1e70*/  IADD3 R26, P0, PT, R4, UR10, RZ ;  /* 0x0000000a041a7c10 */ /* 0x001fca000ff1e0ff */
[----:B------:R-:W-:-:S05]  /*1e80*/  IMAD.X R27, RZ, RZ, UR11, P0 ;  /* 0x0000000bff1b7e24 */ /* 0x000fca00080e06ff */
[----:B------:R-:W2:Y:S04]  /*1e90*/  LDG.E.128.CONSTANT R4, desc[UR14][R26.64] ;  /* 0x0000000e1a047981 */ /* 0x000ea8000c1e9d00 */
[----:B------:R-:W3:Y:S04]  /*1ea0*/  LDG.E.128.CONSTANT R8, desc[UR14][R26.64+0x10] ;  /* 0x0000100e1a087981 */ /* 0x000ee8000c1e9d00 */
[----:B------:R-:W4:Y:S01]  /*1eb0*/  LDG.E.128.CONSTANT R12, desc[UR14][R26.64+0x20] ;  /* 0x0000200e1a0c7981 */ /* 0x000f22000c1e9d00 */
[----:B------:R-:W-:Y:S01]  /*1ec0*/  ISETP.NE.U32.AND P0, PT, R20, 0x1, PT ;  /* 0x000000011400780c */ /* 0x000fe20003f05070 */
[----:B------:R-:W-:Y:S01]  /*1ed0*/  DMUL R20, R16, R16 ;  /* 0x0000001010147228 */ /* 0x000fe20000000000 */
[----:B-1----:R-:W-:-:S02]  /*1ee0*/  UISETP.GE.AND UP0, UPT, UR5, 0x1, UPT ;  /* 0x000000010500788c */ /* 0x002fc4000bf06270 */
[----:B------:R-:W-:Y:S02]  /*1ef0*/  FSEL R28, R28, -8.06006814911005101289e+34, !P0 ;  /* 0xf9785eba1c1c7808 */ /* 0x000fe40004000000 */
[----:B------:R-:W-:-:S06]  /*1f00*/  FSEL R29, -R29, 0.11223486810922622681, !P0 ;  /* 0x3de5db651d1d7808 */ /* 0x000fcc0004000100 */
[----:B--2---:R-:W-:-:S08]  /*1f10*/  DFMA R4, R20, R28, R4 ;  /* 0x0000001c1404722b */ /* 0x004fd00000000004 */
[----:B------:R-:W-:Y:S02]  /*1f20*/  DFMA R4, R20, R4, R6 ;  /* 0x000000041404722b */ /* 0x000fe40000000006 */
[----:B------:R-:W-:-:S06]  /*1f30*/  DMUL R6, R18, 0.5 ;  /* 0x3fe0000012067828 */ /* 0x000fcc0000000000 */
[----:B---3--:R-:W-:Y:S02]  /*1f40*/  DFMA R4, R20, R4, R8 ;  /* 0x000000041404722b */ /* 0x008fe40000000008 */
[----:B------:R-:W-:-:S06]  /*1f50*/  DFMA R24, R18, R6, R24 ;  /* 0x000000061218722b */ /* 0x000fcc0000000018 */
[----:B------:R-:W-:-:S08]  /*1f60*/  DFMA R4, R20, R4, R10 ;  /* 0x000000041404722b */ /* 0x000fd0000000000a */
[----:B----4-:R-:W-:-:S08]  /*1f70*/  DFMA R4, R20, R4, R12 ;  /* 0x000000041404722b */ /* 0x010fd0000000000c */
[----:B------:R-:W-:-:S08]  /*1f80*/  DFMA R4, R20, R4, R14 ;  /* 0x000000041404722b */ /* 0x000fd0000000000e */
[----:B------:R-:W-:Y:S02]  /*1f90*/  DFMA R16, R4, R16, R16 ;  /* 0x000000100410722b */ /* 0x000fe40000000010 */
[----:B------:R-:W-:-:S10]  /*1fa0*/  DFMA R4, R20, R4, 1 ;  /* 0x3ff000001404742b */ /* 0x000fd40000000004 */
[----:B------:R-:W-:Y:S02]  /*1fb0*/  FSEL R8, R4, R16, !P0 ;  /* 0x0000001004087208 */ /* 0x000fe40004000000 */
[----:B------:R-:W-:Y:S02]  /*1fc0*/  FSEL R9, R5, R17, !P0 ;  /* 0x0000001105097208 */ /* 0x000fe40004000000 */
[----:B------:R-:W-:-:S04]  /*1fd0*/  LOP3.LUT P0, RZ, R0, 0x2, RZ, 0xc0, !PT ;  /* 0x0000000200ff7812 */ /* 0x000fc8000780c0ff */
[----:B------:R-:W-:-:S10]  /*1fe0*/  DADD R4, RZ, -R8 ;  /* 0x00000000ff047229 */ /* 0x000fd40000000808 */
[----:B------:R-:W-:Y:S02]  /*1ff0*/  FSEL R20, R8, R4, !P0 ;  /* 0x0000000408147208 */ /* 0x000fe40004000000 */
[----:B------:R-:W-:Y:S01]  /*2000*/  FSEL R21, R9, R5, !P0 ;  /* 0x0000000509157208 */ /* 0x000fe20004000000 */
[----:B------:R-:W-:Y:S06]  /*2010*/  BRA.U !UP0, `(.L_x_15) ;  /* 0x0000001908f87547 */ /* 0x000fec000b800000 */
[----:B------:R-:W-:Y:S01]  /*2020*/  UISETP.GE.U32.AND UP0, UPT, UR18, 0x7, UPT ;  /* 0x000000071200788c */ /* 0x000fe2000bf06070 */
[----:B------:R-:W-:-:S08]  /*2030*/  IMAD.MOV.U32 R19, RZ, RZ, RZ ;  /* 0x000000ffff137224 */ /* 0x000fd000078e00ff */
[----:B------:R-:W-:Y:S05]  /*2040*/  BRA.U !UP0, `(.L_x_27) ;  /* 0x0000000d08887547 */ /* 0x000fea000b800000 */
[----:B------:R-:W0:Y:S01]  /*2050*/  LDC.64 R18, c[0x0][0x3a0] ;  /* 0x0000e800ff127b82 */ /* 0x000e220000000a00 */
[----:B------:R-:W-:-:S07]  /*2060*/  IMAD.MOV.U32 R33, RZ, RZ, RZ ;  /* 0x000000ffff217224 */ /* 0x000fce00078e00ff */
.L_x_44:
[----:B------:R-:W-:-:S05]  /*2070*/  LEA R34, R33, UR19, 0x3 ;  /* 0x0000001321227c11 */ /* 0x000fca000f8e18ff */
[----:B------:R-:W2:Y:S01]  /*2080*/  LDL.64 R4, [R34] ;  /* 0x0000000022047983 */ /* 0x000ea20000100a00 */
[----:B-1----:R-:W1:Y:S01]  /*2090*/  MUFU.RCP64H R7, R23 ;  /* 0x0000001700077308 */ /* 0x002e620000001800 */
[----:B------:R-:W-:Y:S01]  /*20a0*/  IMAD.MOV.U32 R6, RZ, RZ, 0x1 ;  /* 0x00000001ff067424 */ /* 0x000fe200078e00ff */
[----:B------:R-:W-:Y:S05]  /*20b0*/  BSSY.RECONVERGENT B2, `(.L_x_28) ;  /* 0x0000014000027945 */ /* 0x000fea0003800200 */
[----:B-1----:R-:W-:-:S08]  /*20c0*/  DFMA R8, R6, -R22, 1 ;  /* 0x3ff000000608742b */ /* 0x002fd00000000816 */
[----:B------:R-:W-:-:S08]  /*20d0*/  DFMA R8, R8, R8, R8 ;  /* 0x000000080808722b */ /* 0x000fd00000000008 */
[----:B------:R-:W-:-:S08]  /*20e0*/  DFMA R8, R6, R8, R6 ;  /* 0x000000080608722b */ /* 0x000fd00000000006 */
[----:B------:R-:W-:-:S08]  /*20f0*/  DFMA R6, R8, -R22, 1 ;  /* 0x3ff000000806742b */ /* 0x000fd00000000816 */
[----:B------:R-:W-:Y:S02]  /*2100*/  DFMA R6, R8, R6, R8 ;  /* 0x000000060806722b */ /* 0x000fe40000000008 */
[----:B--2---:R-:W-:-:S08]  /*2110*/  DMUL R10, R20, R4 ;  /* 0x00000004140a7228 */ /* 0x004fd00000000000 */
[----:B------:R-:W-:Y:S02]  /*2120*/  DMUL R4, R10, R6 ;  /* 0x000000060a047228 */ /* 0x000fe40000000000 */
[----:B------:R-:W-:-:S06]  /*2130*/  FSETP.GEU.AND P1, PT, |R11|, 6.5827683646048100446e-37, PT ;  /* 0x036000000b00780b */ /* 0x000fcc0003f2e200 */
[----:B------:R-:W-:-:S08]  /*2140*/  DFMA R8, R4, -R22, R10 ;  /* 0x800000160408722b */ /* 0x000fd0000000000a */
[----:B------:R-:W-:-:S10]  /*2150*/  DFMA R4, R6, R8, R4 ;  /* 0x000000080604722b */ /* 0x000fd40000000004 */
[----:B------:R-:W-:-:S05]  /*2160*/  FFMA R0, RZ, R23, R5 ;  /* 0x00000017ff007223 */ /* 0x000fca0000000005 */
[----:B------:R-:W-:-:S13]  /*2170*/  FSETP.GT.AND P0, PT, |R0|, 1.469367938527859385e-39, PT ;  /* 0x001000000000780b */ /* 0x000fda0003f04200 */
[----:B------:R-:W-:Y:S05]  /*2180*/  @P0 BRA P1, `(.L_x_29) ;  /* 0x0000000000180947 */ /* 0x000fea0000800000 */
[----:B------:R-:W-:Y:S01]  /*2190*/  IMAD.MOV.U32 R12, RZ, RZ, R22 ;  /* 0x000000ffff0c7224 */ /* 0x000fe200078e0016 */
[----:B------:R-:W-:Y:S01]  /*21a0*/  MOV R0, 0x21d0 ;  /* 0x000021d000007802 */ /* 0x000fe20000000f00 */
[----:B------:R-:W-:-:S07]  /*21b0*/  IMAD.MOV.U32 R13, RZ, RZ, R23 ;  /* 0x000000ffff0d7224 */ /* 0x000fce00078e0017 */
[----:B0-----:R-:W-:Y:S05]  /*21c0*/  CALL.REL.NOINC `($__internal_0_$__cuda_sm20_div_rn_f64_full) ;  /* 0x0000002000847944 */ /* 0x001fea0003c00000 */
[----:B------:R-:W-:Y:S02]  /*21d0*/  IMAD.MOV.U32 R4, RZ, RZ, R6 ;  /* 0x000000ffff047224 */ /* 0x000fe400078e0006 */
[----:B------:R-:W-:-:S07]  /*21e0*/  IMAD.MOV.U32 R5, RZ, RZ, R7 ;  /* 0x000000ffff057224 */ /* 0x000fce00078e0007 */
.L_x_29:
[----:B------:R-:W-:Y:S05]  /*21f0*/  BSYNC.RECONVERGENT B2 ;  /* 0x0000000000027941 */ /* 0x000fea0003800200 */
.L_x_28:
[----:B------:R-:W1:Y:S01]  /*2200*/  LDCU UR5, c[0x0][0x384] ;  /* 0x00007080ff0577ac */ /* 0x000e620008000800 */
[----:B------:R-:W2:Y:S01]  /*2210*/  LDL.64 R10, [R34+0x8] ;  /* 0x00000800220a7983 */ /* 0x000ea20000100a00 */
[----:B-1----:R-:W-:-:S04]  /*2220*/  IMAD R17, R2, UR5, R33 ;  /* 0x0000000502117c24 */ /* 0x002fc8000f8e0221 */
[----:B0-----:R-:W-:-:S05]  /*2230*/  IMAD.WIDE R16, R17, 0x8, R18 ;  /* 0x0000000811107825 */ /* 0x001fca00078e0212 */
[----:B------:R-:W3:Y:S01]  /*2240*/  LDG.E.64 R6, desc[UR14][R16.64] ;  /* 0x0000000e10067981 */ /* 0x000ee2000c1e1b00 */
[----:B------:R-:W0:Y:S01]  /*2250*/  MUFU.RCP64H R9, R23 ;  /* 0x0000001700097308 */ /* 0x000e220000001800 */
[----:B------:R-:W-:Y:S01]  /*2260*/  IMAD.MOV.U32 R8, RZ, RZ, 0x1 ;  /* 0x00000001ff087424 */ /* 0x000fe200078e00ff */
[----:B------:R-:W-:Y:S05]  /*2270*/  BSSY.RECONVERGENT B2, `(.L_x_30) ;  /* 0x0000016000027945 */ /* 0x000fea0003800200 */
[----:B0-----:R-:W-:-:S08]  /*2280*/  DFMA R12, R8, -R22, 1 ;  /* 0x3ff00000080c742b */ /* 0x001fd00000000816 */
[----:B------:R-:W-:-:S08]  /*2290*/  DFMA R12, R12, R12, R12 ;  /* 0x0000000c0c0c722b */ /* 0x000fd0000000000c */
[----:B------:R-:W-:-:S08]  /*22a0*/  DFMA R12, R8, R12, R8 ;  /* 0x0000000c080c722b */ /* 0x000fd00000000008 */
[----:B------:R-:W-:-:S08]  /*22b0*/  DFMA R8, R12, -R22, 1 ;  /* 0x3ff000000c08742b */ /* 0x000fd00000000816 */
[----:B------:R-:W-:Y:S02]  /*22c0*/  DFMA R14, R12, R8, R12 ;  /* 0x000000080c0e722b */ /* 0x000fe4000000000c */
[----:B--2---:R-:W-:-:S08]  /*22d0*/  DMUL R10, R20, R10 ;  /* 0x0000000a140a7228 */ /* 0x004fd00000000000 */
[----:B------:R-:W-:Y:S02]  /*22e0*/  DMUL R8, R14, R10 ;  /* 0x0000000a0e087228 */ /* 0x000fe40000000000 */
[----:B------:R-:W-:-:S06]  /*22f0*/  FSETP.GEU.AND P1, PT, |R11|, 6.5827683646048100446e-37, PT ;  /* 0x036000000b00780b */ /* 0x000fcc0003f2e200 */
[----:B------:R-:W-:Y:S02]  /*2300*/  DFMA R12, R8, -R22, R10 ;  /* 0x80000016080c722b */ /* 0x000fe4000000000a */
[----:B---3--:R-:W-:-:S06]  /*2310*/  DADD R6, R6, -R4 ;  /* 0x0000000006067229 */ /* 0x008fcc0000000804 */
[----:B------:R-:W-:Y:S01]  /*2320*/  DFMA R4, R14, R12, R8 ;  /* 0x0000000c0e04722b */ /* 0x000fe20000000008 */
[----:B------:R0:W-:Y:S09]  /*2330*/  STG.E.64 desc[UR14][R16.64], R6 ;  /* 0x0000000610007986 */ /* 0x0001f2000c101b0e */
[----:B------:R-:W-:-:S05]  /*2340*/  FFMA R0, RZ, R23, R5 ;  /* 0x00000017ff007223 */ /* 0x000fca0000000005 */
[----:B------:R-:W-:-:S13]  /*2350*/  FSETP.GT.AND P0, PT, |R0|, 1.469367938527859385e-39, PT ;  /* 0x001000000000780b */ /* 0x000fda0003f04200 */
[----:B0-----:R-:W-:Y:S05]  /*2360*/  @P0 BRA P1, `(.L_x_31) ;  /* 0x0000000000180947 */ /* 0x001fea0000800000 */
[----:B------:R-:W-:Y:S01]  /*2370*/  IMAD.MOV.U32 R12, RZ, RZ, R22 ;  /* 0x000000ffff0c7224 */ /* 0x000fe200078e0016 */
[----:B------:R-:W-:Y:S01]  /*2380*/  MOV R0, 0x23b0 ;  /* 0x000023b000007802 */ /* 0x000fe20000000f00 */
[----:B------:R-:W-:-:S07]  /*2390*/  IMAD.MOV.U32 R13, RZ, RZ, R23 ;  /* 0x000000ffff0d7224 */ /* 0x000fce00078e0017 */
[----:B------:R-:W-:Y:S05]  /*23a0*/  CALL.REL.NOINC `($__internal_0_$__cuda_sm20_div_rn_f64_full) ;  /* 0x00000020000c7944 */ /* 0x000fea0003c00000 */
[----:B------:R-:W-:Y:S01]  /*23b0*/  IMAD.MOV.U32 R4, RZ, RZ, R6 ;  /* 0x000000ffff047224 */ /* 0x000fe200078e0006 */
[----:B------:R-:W-:-:S07]  /*23c0*/  MOV R5, R7 ;  /* 0x0000000700057202 */ /* 0x000fce0000000f00 */
.L_x_31:
[----:B------:R-:W-:Y:S05]  /*23d0*/  BSYNC.RECONVERGENT B2 ;  /* 0x0000000000027941 */ /* 0x000fea0003800200 */
.L_x_30:
[----:B------:R-:W2:Y:S04]  /*23e0*/  LDL.64 R10, [R34+0x10] ;  /* 0x00001000220a7983 */ /* 0x000ea80000100a00 */
        /* <DEDUP_REMOVED lines=9> */
[----:B--2---:R-:W-:Y:S02]  /*2480*/  DMUL R10, R20, R10 ;  /* 0x0000000a140a7228 */ /* 0x004fe40000000000 */
[----:B---3--:R-:W-:-:S06]  /*2490*/  DADD R6, R6, -R4 ;  /* 0x0000000006067229 */ /* 0x008fcc0000000804 */
[----:B------:R-:W-:Y:S02]  /*24a0*/  DMUL R8, R14, R10 ;  /* 0x0000000a0e087228 */ /* 0x000fe40000000000 */
[----:B------:R-:W-:Y:S01]  /*24b0*/  FSETP.GEU.AND P1, PT, |R11|, 6.5827683646048100446e-37, PT ;  /* 0x036000000b00780b */ /* 0x000fe20003f2e200 */
[----:B------:R0:W-:Y:S05]  /*24c0*/  STG.E.64 desc[UR14][R16.64+0x8], R6 ;  /* 0x0000080610007986 */ /* 0x0001ea000c101b0e */
[----:B------:R-:W-:-:S08]  /*24d0*/  DFMA R12, R8, -R22, R10 ;  /* 0x80000016080c722b */ /* 0x000fd0000000000a */
[----:B------:R-:W-:-:S10]  /*24e0*/  DFMA R4, R14, R12, R8 ;  /* 0x0000000c0e04722b */ /* 0x000fd40000000008 */
[----:B------:R-:W-:-:S05]  /*24f0*/  FFMA R0, RZ, R23, R5 ;  /* 0x00000017ff007223 */ /* 0x000fca0000000005 */
[----:B------:R-:W-:-:S13]  /*2500*/  FSETP.GT.AND P0, PT, |R0|, 1.469367938527859385e-39, PT ;  /* 0x001000000000780b */ /* 0x000fda0003f04200 */
[----:B0-----:R-:W-:Y:S05]  /*2510*/  @P0 BRA P1, `(.L_x_33) ;  /* 0x0000000000180947 */ /* 0x001fea0000800000 */
[----:B------:R-:W-:Y:S01]  /*2520*/  IMAD.MOV.U32 R12, RZ, RZ, R22 ;  /* 0x000000ffff0c7224 */ /* 0x000fe200078e0016 */
[----:B------:R-:W-:Y:S01]  /*2530*/  MOV R0, 0x2560 ;  /* 0x0000256000007802 */ /* 0x000fe20000000f00 */
[----:B------:R-:W-:-:S07]  /*2540*/  IMAD.MOV.U32 R13, RZ, RZ, R23 ;  /* 0x000000ffff0d7224 */ /* 0x000fce00078e0017 */
[----:B------:R-:W-:Y:S05]  /*2550*/  CALL.REL.NOINC `($__internal_0_$__cuda_sm20_div_rn_f64_full) ;  /* 0x0000001c00a07944 */ /* 0x000fea0003c00000 */
[----:B------:R-:W-:Y:S02]  /*2560*/  IMAD.MOV.U32 R4, RZ, RZ, R6 ;  /* 0x000000ffff047224 */ /* 0x000fe400078e0006 */
[----:B------:R-:W-:-:S07]  /*2570*/  IMAD.MOV.U32 R5, RZ, RZ, R7 ;  /* 0x000000ffff057224 */ /* 0x000fce00078e0007 */
.L_x_33:
[----:B------:R-:W-:Y:S05]  /*2580*/  BSYNC.RECONVERGENT B2 ;  /* 0x0000000000027941 */ /* 0x000fea0003800200 */
.L_x_32:
        /* <DEDUP_REMOVED lines=26> */
.L_x_35:
[----:B------:R-:W-:Y:S05]  /*2730*/  BSYNC.RECONVERGENT B2 ;  /* 0x0000000000027941 */ /* 0x000fea0003800200 */
.L_x_34:
        /* <DEDUP_REMOVED lines=20> */
[----:B------:R-:W-:Y:S01]  /*2880*/  MOV R12, R22 ;  /* 0x00000016000c7202 */ /* 0x000fe20000000f00 */
[----:B------:R-:W-:Y:S01]  /*2890*/  IMAD.MOV.U32 R13, RZ, RZ, R23 ;  /* 0x000000ffff0d7224 */ /* 0x000fe200078e0017 */
[----:B------:R-:W-:-:S07]  /*28a0*/  MOV R0, 0x28c0 ;  /* 0x000028c000007802 */ /* 0x000fce0000000f00 */
[----:B------:R-:W-:Y:S05]  /*28b0*/  CALL.REL.NOINC `($__internal_0_$__cuda_sm20_div_rn_f64_full) ;  /* 0x0000001800c87944 */ /* 0x000fea0003c00000 */
[----:B------:R-:W-:Y:S02]  /*28c0*/  IMAD.MOV.U32 R4, RZ, RZ, R6 ;  /* 0x000000ffff047224 */ /* 0x000fe400078e0006 */
[----:B------:R-:W-:-:S07]  /*28d0*/  IMAD.MOV.U32 R5, RZ, RZ, R7 ;  /* 0x000000ffff057224 */ /* 0x000fce00078e0007 */
.L_x_37:
[----:B------:R-:W-:Y:S05]  /*28e0*/  BSYNC.RECONVERGENT B2 ;  /* 0x0000000000027941 */ /* 0x000fea0003800200 */
.L_x_36:
        /* <DEDUP_REMOVED lines=26> */
.L_x_39:
[----:B------:R-:W-:Y:S05]  /*2a90*/  BSYNC.RECONVERGENT B2 ;  /* 0x0000000000027941 */ /* 0x000fea0003800200 */
.L_x_38:
        /* <DEDUP_REMOVED lines=24> */
[----:B------:R-:W-:Y:S01]  /*2c20*/  MOV R4, R6 ;  /* 0x0000000600047202 */ /* 0x000fe20000000f00 */
[----:B------:R-:W-:-:S07]  /*2c30*/  IMAD.MOV.U32 R5, RZ, RZ, R7 ;  /* 0x000000ffff057224 */ /* 0x000fce00078e0007 */
.L_x_41:
[----:B------:R-:W-:Y:S05]  /*2c40*/  BSYNC.RECONVERGENT B2 ;  /* 0x0000000000027941 */ /* 0x000fea0003800200 */
.L_x_40:
        /* <DEDUP_REMOVED lines=26> */
.L_x_43:
[----:B------:R-:W-:Y:S05]  /*2df0*/  BSYNC.RECONVERGENT B2 ;  /* 0x0000000000027941 */ /* 0x000fea0003800200 */
.L_x_42:
[----:B------:R-:W2:Y:S01]  /*2e00*/  LDG.E.64 R6, desc[UR14][R16.64+0x38] ;  /* 0x0000380e10067981 */ /* 0x000ea2000c1e1b00 */
[----:B------:R-:W-:-:S05]  /*2e10*/  VIADD R33, R33, 0x8 ;  /* 0x0000000821217836 */ /* 0x000fca0000000000 */
[----:B------:R-:W-:Y:S01]  /*2e20*/  ISETP.NE.AND P0, PT, R33, UR6, PT ;  /* 0x0000000621007c0c */ /* 0x000fe2000bf05270 */
[----:B--2---:R-:W-:-:S07]  /*2e30*/  DADD R6, R6, -R4 ;  /* 0x0000000006067229 */ /* 0x004fce0000000804 */
[----:B------:R1:W-:Y:S05]  /*2e40*/  STG.E.64 desc[UR14][R16.64+0x38], R6 ;  /* 0x0000380610007986 */ /* 0x0003ea000c101b0e */
[----:B------:R-:W-:Y:S05]  /*2e50*/  @P0 BRA `(.L_x_44) ;  /* 0xfffffff000840947 */ /* 0x000fea000383ffff */
[----:B------:R-:W-:-:S07]  /*2e60*/  IMAD.U32 R19, RZ, RZ, UR6 ;  /* 0x00000006ff137e24 */ /* 0x000fce000f8e00ff */
.L_x_27:
[----:B------:R-:W-:-:S09]  /*2e70*/  UISETP.NE.AND UP0, UPT, UR20, URZ, UPT ;  /* 0x000000ff1400728c */ /* 0x000fd2000bf05270 */
[----:B------:R-:W-:Y:S05]  /*2e80*/  BRA.U !UP0, `(.L_x_15) ;  /* 0x0000000d085c7547 */ /* 0x000fea000b800000 */
[----:B------:R-:W-:-:S04]  /*2e90*/  UIADD3 UR5, UPT, UPT, UR20, -0x1, URZ ;  /* 0xffffffff14057890 */ /* 0x000fc8000fffe0ff */
[----:B------:R-:W-:-:S09]  /*2ea0*/  UISETP.GE.U32.AND UP0, UPT, UR5, 0x3, UPT ;  /* 0x000000030500788c */ /* 0x000fd2000bf06070 */
[----:B------:R-:W-:Y:S05]  /*2eb0*/  BRA.U !UP0, `(.L_x_45) ;  /* 0x0000000508c87547 */ /* 0x000fea000b800000 */
[----:B------:R-:W-:-:S05]  /*2ec0*/  LEA R18, R19, UR19, 0x3 ;  /* 0x0000001313127c11 */ /* 0x000fca000f8e18ff */
[----:B------:R-:W2:Y:S01]  /*2ed0*/  LDL.64 R4, [R18] ;  /* 0x0000000012047983 */ /* 0x000ea20000100a00 */
[----:B-1----:R-:W0:Y:S01]  /*2ee0*/  MUFU.RCP64H R7, R23 ;  /* 0x0000001700077308 */ /* 0x002e220000001800 */
        /* <DEDUP_REMOVED lines=16> */
[----:B------:R-:W-:Y:S02]  /*2ff0*/  MOV R13, R23 ;  /* 0x00000017000d7202 */ /* 0x000fe40000000f00 */
[----:B------:R-:W-:-:S07]  /*3000*/  MOV R0, 0x3020 ;  /* 0x0000302000007802 */ /* 0x000fce0000000f00 */
[----:B------:R-:W-:Y:S05]  /*3010*/  CALL.REL.NOINC `($__internal_0_$__cuda_sm20_div_rn_f64_full) ;  /* 0x0000001000f07944 */ /* 0x000fea0003c00000 */
[----:B------:R-:W-:Y:S02]  /*3020*/  IMAD.MOV.U32 R4, RZ, RZ, R6 ;  /* 0x000000ffff047224 */ /* 0x000fe400078e0006 */
[----:B------:R-:W-:-:S07]  /*3030*/  IMAD.MOV.U32 R5, RZ, RZ, R7 ;  /* 0x000000ffff057224 */ /* 0x000fce00078e0007 */
.L_x_47:
[----:B------:R-:W-:Y:S05]  /*3040*/  BSYNC.RECONVERGENT B2 ;  /* 0x0000000000027941 */ /* 0x000fea0003800200 */
.L_x_46:
[----:B------:R-:W0:Y:S01]  /*3050*/  LDC.64 R16, c[0x0][0x3a0] ;  /* 0x0000e800ff107b82 */ /* 0x000e220000000a00 */
        /* <DEDUP_REMOVED lines=29> */
.L_x_49:
[----:B------:R-:W-:Y:S05]  /*3230*/  BSYNC.RECONVERGENT B2 ;  /* 0x0000000000027941 */ /* 0x000fea0003800200 */
.L_x_48:
        /* <DEDUP_REMOVED lines=26> */
.L_x_51:
[----:B------:R-:W-:Y:S05]  /*33e0*/  BSYNC.RECONVERGENT B2 ;  /* 0x0000000000027941 */ /* 0x000fea0003800200 */
.L_x_50:
        /* <DEDUP_REMOVED lines=26> */
.L_x_53:
[----:B------:R-:W-:Y:S05]  /*3590*/  BSYNC.RECONVERGENT B2 ;  /* 0x0000000000027941 */ /* 0x000fea0003800200 */
.L_x_52:
[----:B------:R-:W2:Y:S01]  /*35a0*/  LDG.E.64 R6, desc[UR14][R16.64+0x18] ;  /* 0x0000180e10067981 */ /* 0x000ea2000c1e1b00 */
[----:B------:R-:W-:Y:S01]  /*35b0*/  VIADD R19, R19, 0x4 ;  /* 0x0000000413137836 */ /* 0x000fe20000000000 */
[----:B--2---:R-:W-:-:S07]  /*35c0*/  DADD R6, R6, -R4 ;  /* 0x0000000006067229 */ /* 0x004fce0000000804 */
[----:B------:R0:W-:Y:S04]  /*35d0*/  STG.E.64 desc[UR14][R16.64+0x18], R6 ;  /* 0x0000180610007986 */ /* 0x0001e8000c101b0e */
.L_x_45:
[----:B------:R-:W-:-:S09]  /*35e0*/  UISETP.NE.AND UP0, UPT, UR21, URZ, UPT ;  /* 0x000000ff1500728c */ /* 0x000fd2000bf05270 */
[----:B------:R-:W-:Y:S05]  /*35f0*/  BRA.U !UP0, `(.L_x_15) ;  /* 0x0000000508807547 */ /* 0x000fea000b800000 */
[----:B------:R-:W-:-:S09]  /*3600*/  UISETP.NE.AND UP0, UPT, UR23, URZ, UPT ;  /* 0x000000ff1700728c */ /* 0x000fd2000bf05270 */
[----:B------:R-:W-:Y:S05]  /*3610*/  BRA.U !UP0, `(.L_x_54) ;  /* 0x0000000108f07547 */ /* 0x000fea000b800000 */
[----:B------:R-:W-:-:S05]  /*3620*/  LEA R18, R19, UR19, 0x3 ;  /* 0x0000001313127c11 */ /* 0x000fca000f8e18ff */
[----:B------:R-:W2:Y:S01]  /*3630*/  LDL.64 R4, [R18] ;  /* 0x0000000012047983 */ /* 0x000ea20000100a00 */
[----:B01----:R-:W0:Y:S01]  /*3640*/  MUFU.RCP64H R7, R23 ;  /* 0x0000001700077308 */ /* 0x003e220000001800 */
        /* <DEDUP_REMOVED lines=18> */
[----:B------:R-:W-:Y:S05]  /*3770*/  CALL.REL.NOINC `($__internal_0_$__cuda_sm20_div_rn_f64_full) ;  /* 0x0000000c00187944 */ /* 0x000fea0003c00000 */
[----:B------:R-:W-:Y:S01]  /*3780*/  MOV R4, R6 ;  /* 0x0000000600047202 */ /* 0x000fe20000000f00 */
[----:B------:R-:W-:-:S07]  /*3790*/  IMAD.MOV.U32 R5, RZ, RZ, R7 ;  /* 0x000000ffff057224 */ /* 0x000fce00078e0007 */
.L_x_56:
[----:B------:R-:W-:Y:S05]  /*37a0*/  BSYNC.RECONVERGENT B2 ;  /* 0x0000000000027941 */ /* 0x000fea0003800200 */
.L_x_55:
        /* <DEDUP_REMOVED lines=30> */
.L_x_58:
[----:B------:R-:W-:Y:S05]  /*3990*/  BSYNC.RECONVERGENT B2 ;  /* 0x0000000000027941 */ /* 0x000fea0003800200 */
.L_x_57:
[----:B------:R-:W2:Y:S01]  /*39a0*/  LDG.E.64 R6, desc[UR14][R16.64+0x8] ;  /* 0x0000080e10067981 */ /* 0x000ea2000c1e1b00 */
[----:B------:R-:W-:Y:S01]  /*39b0*/  VIADD R19, R19, 0x2 ;  /* 0x0000000213137836 */ /* 0x000fe20000000000 */
[----:B--2---:R-:W-:-:S07]  /*39c0*/  DADD R6, R6, -R4 ;  /* 0x0000000006067229 */ /* 0x004fce0000000804 */
[----:B------:R2:W-:Y:S04]  /*39d0*/  STG.E.64 desc[UR14][R16.64+0x8], R6 ;  /* 0x0000080610007986 */ /* 0x0005e8000c101b0e */
.L_x_54:
[----:B------:R-:W-:-:S09]  /*39e0*/  UISETP.NE.AND UP0, UPT, UR22, URZ, UPT ;  /* 0x000000ff1600728c */ /* 0x000fd2000bf05270 */
[----:B------:R-:W-:Y:S05]  /*39f0*/  BRA.U !UP0, `(.L_x_15) ;  /* 0x0000000108807547 */ /* 0x000fea000b800000 */
[----:B------:R-:W-:-:S05]  /*3a00*/  LEA R0, R19, UR19, 0x3 ;  /* 0x0000001313007c11 */ /* 0x000fca000f8e18ff */
[----:B------:R-:W3:Y:S01]  /*3a10*/  LDL.64 R4, [R0] ;  /* 0x0000000000047983 */ /* 0x000ee20000100a00 */
[----:B012---:R-:W0:Y:S01]  /*3a20*/  MUFU.RCP64H R7, R23 ;  /* 0x0000001700077308 */ /* 0x007e220000001800 */
[----:B------:R-:W-:Y:S01]  /*3a30*/  IMAD.MOV.U32 R6, RZ, RZ, 0x1 ;  /* 0x00000001ff067424 */ /* 0x000fe200078e00ff */
[----:B------:R-:W-:Y:S05]  /*3a40*/  BSSY.RECONVERGENT B2, `(.L_x_59) ;  /* 0x0000014000027945 */ /* 0x000fea0003800200 */
[----:B0-----:R-:W-:-:S08]  /*3a50*/  DFMA R8, R6, -R22, 1 ;  /* 0x3ff000000608742b */ /* 0x001fd00000000816 */
[----:B------:R-:W-:-:S08]  /*3a60*/  DFMA R8, R8, R8, R8 ;  /* 0x000000080808722b */ /* 0x000fd00000000008 */
[----:B------:R-:W-:-:S08]  /*3a70*/  DFMA R8, R6, R8, R6 ;  /* 0x000000080608722b */ /* 0x000fd00000000006 */
[----:B------:R-:W-:-:S08]  /*3a80*/  DFMA R6, R8, -R22, 1 ;  /* 0x3ff000000806742b */ /* 0x000fd00000000816 */
[----:B------:R-:W-:Y:S02]  /*3a90*/  DFMA R8, R8, R6, R8 ;  /* 0x000000060808722b */ /* 0x000fe40000000008 */
[----:B---3--:R-:W-:-:S08]  /*3aa0*/  DMUL R10, R20, R4 ;  /* 0x00000004140a7228 */ /* 0x008fd00000000000 */
        /* <DEDUP_REMOVED lines=13> */
.L_x_60:
[----:B------:R-:W-:Y:S05]  /*3b80*/  BSYNC.RECONVERGENT B2 ;  /* 0x0000000000027941 */ /* 0x000fea0003800200 */
.L_x_59:
[----:B------:R-:W0:Y:S01]  /*3b90*/  LDC.64 R6, c[0x0][0x3a0] ;  /* 0x0000e800ff067b82 */ /* 0x000e220000000a00 */
[----:B------:R-:W1:Y:S02]  /*3ba0*/  LDCU UR5, c[0x0][0x384] ;  /* 0x00007080ff0577ac */ /* 0x000e640008000800 */
[----:B-1----:R-:W-:-:S04]  /*3bb0*/  IMAD R19, R2, UR5, R19 ;  /* 0x0000000502137c24 */ /* 0x002fc8000f8e0213 */
[----:B0-----:R-:W-:-:S05]  /*3bc0*/  IMAD.WIDE R6, R19, 0x8, R6 ;  /* 0x0000000813067825 */ /* 0x001fca00078e0206 */
[----:B------:R-:W2:Y:S02]  /*3bd0*/  LDG.E.64 R8, desc[UR14][R6.64] ;  /* 0x0000000e06087981 */ /* 0x000ea4000c1e1b00 */
[----:B--2---:R-:W-:-:S07]  /*3be0*/  DADD R8, R8, -R4 ;  /* 0x0000000008087229 */ /* 0x004fce0000000804 */
[----:B------:R0:W-:Y:S04]  /*3bf0*/  STG.E.64 desc[UR14][R6.64], R8 ;  /* 0x0000000806007986 */ /* 0x0001e8000c101b0e */
.L_x_15:
[----:B------:R-:W-:Y:S05]  /*3c00*/  BSYNC.RECONVERGENT B0 ;  /* 0x0000000000007941 */ /* 0x000fea0003800200 */
.L_x_14:
[----:B------:R-:W5:Y:S01]  /*3c10*/  LDCU UR5, c[0x0][0x380] ;  /* 0x00007000ff0577ac */ /* 0x000f620008000800 */
[----:B------:R-:W-:-:S04]  /*3c20*/  UIADD3 UR4, UPT, UPT, UR4, 0x1, URZ ;  /* 0x0000000104047890 */ /* 0x000fc8000fffe0ff */
[----:B-----5:R-:W-:-:S09]  /*3c30*/  UISETP.NE.AND UP0, UPT, UR4, UR5, UPT ;  /* 0x000000050400728c */ /* 0x020fd2000bf05270 */
[----:B------:R-:W-:Y:S05]  /*3c40*/  BRA.U UP0, `(.L_x_61) ;  /* 0xffffffd100307547 */ /* 0x000fea000b83ffff */
.L_x_13:
[----:B------:R-:W5:Y:S01]  /*3c50*/  LDCU UR8, c[0x0][0x384] ;  /* 0x00007080ff0877ac */ /* 0x000f620008000800 */
[----:B01234-:R-:W-:Y:S01]  /*3c60*/  CS2R R6, SRZ ;  /* 0x0000000000067805 */ /* 0x01ffe2000001ff00 */
[----:B-----5:R-:W-:-:S09]  /*3c70*/  UISETP.GE.AND UP0, UPT, UR8, 0x1, UPT ;  /* 0x000000010800788c */ /* 0x020fd2000bf06270 */
[----:B------:R-:W-:Y:S05]  /*3c80*/  BRA.U !UP0, `(.L_x_62) ;  /* 0x0000000508ac7547 */ /* 0x000fea000b800000 */
[----:B------:R-:W-:Y:S02]  /*3c90*/  UIADD3 UR4, UPT, UPT, UR8, -0x1, URZ ;  /* 0xffffffff08047890 */ /* 0x000fe4000fffe0ff */
[----:B------:R-:W-:Y:S01]  /*3ca0*/  IMAD R3, R2, UR8, RZ ;  /* 0x0000000802037c24 */ /* 0x000fe2000f8e02ff */
[----:B------:R-:W-:Y:S01]  /*3cb0*/  ULOP3.LUT UR10, UR8, 0xf, URZ, 0xc0, !UPT ;  /* 0x0000000f080a7892 */ /* 0x000fe2000f8ec0ff */
[----:B------:R-:W-:Y:S01]  /*3cc0*/  CS2R R6, SRZ ;  /* 0x0000000000067805 */ /* 0x000fe2000001ff00 */
[----:B------:R-:W-:Y:S02]  /*3cd0*/  UISETP.GE.U32.AND UP1, UPT, UR4, 0xf, UPT ;  /* 0x0000000f0400788c */ /* 0x000fe4000bf26070 */
[----:B------:R-:W-:Y:S01]  /*3ce0*/  UISETP.NE.AND UP0, UPT, UR10, URZ, UPT ;  /* 0x000000ff0a00728c */ /* 0x000fe2000bf05270 */
[----:B------:R-:W-:-:S06]  /*3cf0*/  UMOV UR4, URZ ;  /* 0x000000ff00047c82 */ /* 0x000fcc0008000000 */
[----:B------:R-:W-:Y:S05]  /*3d00*/  BRA.U !UP1, `(.L_x_63) ;  /* 0x0000000109b87547 */ /* 0x000fea000b800000 */
[----:B------:R-:W0:Y:S01]  /*3d10*/  LDCU.64 UR6, c[0x0][0x390] ;  /* 0x00007200ff0677ac */ /* 0x000e220008000a00 */
[----:B------:R-:W-:Y:S01]  /*3d20*/  IMAD.MOV.U32 R0, RZ, RZ, R3 ;  /* 0x000000ffff007224 */ /* 0x000fe200078e0003 */
[----:B------:R-:W-:Y:S01]  /*3d30*/  CS2R R6, SRZ ;  /* 0x0000000000067805 */ /* 0x000fe2000001ff00 */
[----:B------:R-:W-:-:S04]  /*3d40*/  ULOP3.LUT UR4, UR8, 0x7ffffff0, URZ, 0xc0, !UPT ;  /* 0x7ffffff008047892 */ /* 0x000fc8000f8ec0ff */
[----:B------:R-:W-:Y:S02]  /*3d50*/  UIADD3 UR9, UPT, UPT, -UR4, URZ, URZ ;  /* 0x000000ff04097290 */ /* 0x000fe4000fffe1ff */
[----:B0-----:R-:W-:-:S04]  /*3d60*/  UIADD3 UR5, UP1, UPT, UR6, 0x40, URZ ;  /* 0x0000004006057890 */ /* 0x001fc8000ff3e0ff */
[----:B------:R-:W-:-:S12]  /*3d70*/  UIADD3.X UR6, UPT, UPT, URZ, UR7, URZ, UP1, !UPT ;  /* 0x00000007ff067290 */ /* 0x000fd80008ffe4ff */
.L_x_64:
[----:B------:R-:W-:Y:S02]  /*3d80*/  IMAD.U32 R4, RZ, RZ, UR5 ;  /* 0x00000005ff047e24 */ /* 0x000fe4000f8e00ff */
[----:B------:R-:W-:Y:S02]  /*3d90*/  IMAD.U32 R5, RZ, RZ, UR6 ;  /* 0x00000006ff057e24 */ /* 0x000fe4000f8e00ff */
[----:B------:R-:W-:-:S05]  /*3da0*/  IMAD.WIDE R4, R0, 0x8, R4 ;  /* 0x0000000800047825 */ /* 0x000fca00078e0204 */
[----:B------:R-:W2:Y:S04]  /*3db0*/  LDG.E.64 R8, desc[UR14][R4.64+-0x40] ;  /* 0xffffc00e04087981 */ /* 0x000ea8000c1e1b00 */
[----:B------:R-:W3:Y:S04]  /*3dc0*/  LDG.E.64 R32, desc[UR14][R4.64+-0x38] ;  /* 0xffffc80e04207981 */ /* 0x000ee8000c1e1b00 */
        /* <DEDUP_REMOVED lines=10> */
[----:B------:R-:W5:Y:S01]  /*3e70*/  LDG.E.64 R34, desc[UR14][R4.64+0x38] ;  /* 0x0000380e04227981 */ /* 0x000f62000c1e1b00 */
[----:B--2---:R-:W-:-:S03]  /*3e80*/  DFMA R6, R8, R8, R6 ;  /* 0x000000080806722b */ /* 0x004fc60000000006 */
[----:B------:R-:W2:Y:S05]  /*3e90*/  LDG.E.64 R8, desc[UR14][R4.64+0x20] ;  /* 0x0000200e04087981 */ /* 0x000eaa000c1e1b00 */
[----:B---3--:R-:W-:Y:S02]  /*3ea0*/  DFMA R32, R32, R32, R6 ;  /* 0x000000202020722b */ /* 0x008fe40000000006 */
[----:B------:R-:W3:Y:S06]  /*3eb0*/  LDG.E.64 R6, desc[UR14][R4.64+0x28] ;  /* 0x0000280e04067981 */ /* 0x000eec000c1e1b00 */
[----:B----4-:R-:W-:Y:S01]  /*3ec0*/  DFMA R32, R30, R30, R32 ;  /* 0x0000001e1e20722b */ /* 0x010fe20000000020 */
[----:B------:R-:W4:Y:S07]  /*3ed0*/  LDG.E.64 R30, desc[UR14][R4.64+0x30] ;  /* 0x0000300e041e7981 */ /* 0x000f2e000c1e1b00 */
[----:B-----5:R-:W-:-:S08]  /*3ee0*/  DFMA R32, R28, R28, R32 ;  /* 0x0000001c1c20722b */ /* 0x020fd00000000020 */
[----:B------:R-:W-:-:S08]  /*3ef0*/  DFMA R32, R26, R26, R32 ;  /* 0x0000001a1a20722b */ /* 0x000fd00000000020 */
[----:B------:R-:W-:-:S08]  /*3f00*/  DFMA R32, R22, R22, R32 ;  /* 0x000000161620722b */ /* 0x000fd00000000020 */
[----:B------:R-:W-:-:S08]  /*3f10*/  DFMA R32, R20, R20, R32 ;  /* 0x000000141420722b */ /* 0x000fd00000000020 */
[----:B------:R-:W-:-:S08]  /*3f20*/  DFMA R32, R18, R18, R32 ;  /* 0x000000121220722b */ /* 0x000fd00000000020 */
[----:B------:R-:W-:-:S08]  /*3f30*/  DFMA R32, R16, R16, R32 ;  /* 0x000000101020722b */ /* 0x000fd00000000020 */
[----:B------:R-:W-:-:S08]  /*3f40*/  DFMA R32, R14, R14, R32 ;  /* 0x0000000e0e20722b */ /* 0x000fd00000000020 */
[----:B------:R-:W-:-:S08]  /*3f50*/  DFMA R32, R12, R12, R32 ;  /* 0x0000000c0c20722b */ /* 0x000fd00000000020 */
[----:B------:R-:W-:Y:S01]  /*3f60*/  DFMA R32, R10, R10, R32 ;  /* 0x0000000a0a20722b */ /* 0x000fe20000000020 */
[----:B------:R-:W-:-:S04]  /*3f70*/  UIADD3 UR9, UPT, UPT, UR9, 0x10, URZ ;  /* 0x0000001009097890 */ /* 0x000fc8000fffe0ff */
[----:B------:R-:W-:Y:S01]  /*3f80*/  UISETP.NE.AND UP1, UPT, UR9, URZ, UPT ;  /* 0x000000ff0900728c */ /* 0x000fe2000bf25270 */
[----:B------:R-:W-:Y:S02]  /*3f90*/  VIADD R0, R0, 0x10 ;  /* 0x0000001000007836 */ /* 0x000fe40000000000 */
[----:B--2---:R-:W-:-:S08]  /*3fa0*/  DFMA R32, R8, R8, R32 ;  /* 0x000000080820722b */ /* 0x004fd00000000020 */
[----:B---3--:R-:W-:-:S08]  /*3fb0*/  DFMA R32, R6, R6, R32 ;  /* 0x000000060620722b */ /* 0x008fd00000000020 */
[----:B----4-:R-:W-:-:S08]  /*3fc0*/  DFMA R32, R30, R30, R32 ;  /* 0x0000001e1e20722b */ /* 0x010fd00000000020 */
[----:B------:R-:W-:Y:S01]  /*3fd0*/  DFMA R6, R34, R34, R32 ;  /* 0x000000222206722b */ /* 0x000fe20000000020 */
[----:B------:R-:W-:Y:S10]  /*3fe0*/  BRA.U UP1, `(.L_x_64) ;  /* 0xfffffffd01647547 */ /* 0x000ff4000b83ffff */
.L_x_63:
[----:B------:R-:W-:Y:S05]  /*3ff0*/  BRA.U !UP0, `(.L_x_62) ;  /* 0x0000000108d07547 */ /* 0x000fea000b800000 */
[----:B------:R-:W-:Y:S02]  /*4000*/  UISETP.GE.U32.AND UP0, UPT, UR10, 0x8, UPT ;  /* 0x000000080a00788c */ /* 0x000fe4000bf06070 */
[----:B------:R-:W-:-:S04]  /*4010*/  ULOP3.LUT UR6, UR8, 0x7, URZ, 0xc0, !UPT ;  /* 0x0000000708067892 */ /* 0x000fc8000f8ec0ff */
[----:B------:R-:W-:-:S03]  /*4020*/  UISETP.NE.AND UP1, UPT, UR6, URZ, UPT ;  /* 0x000000ff0600728c */ /* 0x000fc6000bf25270 */
[----:B------:R-:W-:Y:S08]  /*4030*/  BRA.U !UP0, `(.L_x_65) ;  /* 0x0000000108507547 */ /* 0x000ff0000b800000 */
[----:B------:R-:W0:Y:S01]  /*4040*/  LDC.64 R10, c[0x0][0x390] ;  /* 0x0000e400ff0a7b82 */ /* 0x000e220000000a00 */
[----:B------:R-:W-:-:S04]  /*4050*/  VIADD R5, R3, UR4 ;  /* 0x0000000403057c36 */ /* 0x000fc80008000000 */
        /* <DEDUP_REMOVED lines=9> */
[----:B------:R-:W-:Y:S01]  /*40f0*/  UIADD3 UR4, UPT, UPT, UR4, 0x8, URZ ;  /* 0x0000000804047890 */ /* 0x000fe2000fffe0ff */
[----:B--2---:R-:W-:-:S08]  /*4100*/  DFMA R6, R12, R12, R6 ;  /* 0x0000000c0c06722b */ /* 0x004fd00000000006 */
[----:B---3--:R-:W-:-:S08]  /*4110*/  DFMA R6, R14, R14, R6 ;  /* 0x0000000e0e06722b */ /* 0x008fd00000000006 */
[----:B----4-:R-:W-:-:S08]  /*4120*/  DFMA R6, R16, R16, R6 ;  /* 0x000000101006722b */ /* 0x010fd00000000006 */
[----:B-----5:R-:W-:-:S08]  /*4130*/  DFMA R6, R18, R18, R6 ;  /* 0x000000121206722b */ /* 0x020fd00000000006 */
[----:B------:R-:W-:-:S08]  /*4140*/  DFMA R6, R20, R20, R6 ;  /* 0x000000141406722b */ /* 0x000fd00000000006 */
[----:B------:R-:W-:-:S08]  /*4150*/  DFMA R6, R22, R22, R6 ;  /* 0x000000161606722b */ /* 0x000fd00000000006 */
[----:B------:R-:W-:-:S08]  /*4160*/  DFMA R6, R4, R4, R6 ;  /* 0x000000040406722b */ /* 0x000fd00000000006 */
[----:B------:R-:W-:-:S11]  /*4170*/  DFMA R6, R8, R8, R6 ;  /* 0x000000080806722b */ /* 0x000fd60000000006 */
.L_x_65:
        /* <DEDUP_REMOVED lines=11> */
[----:B------:R-:W5:Y:S01]  /*4230*/  LDG.E.64 R14, desc[UR14][R4.64+0x18] ;  /* 0x0000180e040e7981 */ /* 0x000f62000c1e1b00 */
[----:B------:R-:W-:Y:S01]  /*4240*/  UIADD3 UR4, UPT, UPT, UR4, 0x4, URZ ;  /* 0x0000000404047890 */ /* 0x000fe2000fffe0ff */
[----:B--2---:R-:W-:-:S08]  /*4250*/  DFMA R6, R8, R8, R6 ;  /* 0x000000080806722b */ /* 0x004fd00000000006 */
[----:B---3--:R-:W-:-:S08]  /*4260*/  DFMA R6, R10, R10, R6 ;  /* 0x0000000a0a06722b */ /* 0x008fd00000000006 */
[----:B----4-:R-:W-:-:S08]  /*4270*/  DFMA R6, R12, R12, R6 ;  /* 0x0000000c0c06722b */ /* 0x010fd00000000006 */
[----:B-----5:R-:W-:-:S11]  /*4280*/  DFMA R6, R14, R14, R6 ;  /* 0x0000000e0e06722b */ /* 0x020fd60000000006 */
.L_x_66:
[----:B------:R-:W-:Y:S05]  /*4290*/  BRA.U !UP1, `(.L_x_62) ;  /* 0x0000000109287547 */ /* 0x000fea000b800000 */
[----:B------:R-:W0:Y:S01]  /*42a0*/  LDC.64 R8, c[0x0][0x390] ;  /* 0x0000e400ff087b82 */ /* 0x000e220000000a00 */
[----:B------:R-:W-:Y:S01]  /*42b0*/  VIADD R3, R3, UR4 ;  /* 0x0000000403037c36 */ /* 0x000fe20008000000 */
[----:B------:R-:W-:-:S12]  /*42c0*/  UIADD3 UR5, UPT, UPT, -UR5, URZ, URZ ;  /* 0x000000ff05057290 */ /* 0x000fd8000fffe1ff */
.L_x_67:
[----:B0-----:R-:W-:-:S06]  /*42d0*/  IMAD.WIDE R4, R3, 0x8, R8 ;  /* 0x0000000803047825 */ /* 0x001fcc00078e0208 */
[----:B------:R-:W2:Y:S01]  /*42e0*/  LDG.E.64 R4, desc[UR14][R4.64] ;  /* 0x0000000e04047981 */ /* 0x000ea2000c1e1b00 */
[----:B------:R-:W-:Y:S01]  /*42f0*/  UIADD3 UR5, UPT, UPT, UR5, 0x1, URZ ;  /* 0x0000000105057890 */ /* 0x000fe2000fffe0ff */
[----:B------:R-:W-:-:S03]  /*4300*/  VIADD R3, R3, 0x1 ;  /* 0x0000000103037836 */ /* 0x000fc60000000000 */
[----:B------:R-:W-:Y:S01]  /*4310*/  UISETP.NE.AND UP0, UPT, UR5, URZ, UPT ;  /* 0x000000ff0500728c */ /* 0x000fe2000bf05270 */
[----:B--2---:R-:W-:-:S08]  /*4320*/  DFMA R6, R4, R4, R6 ;  /* 0x000000040406722b */ /* 0x004fd00000000006 */
[----:B------:R-:W-:Y:S05]  /*4330*/  BRA.U UP0, `(.L_x_67) ;  /* 0xfffffffd00e47547 */ /* 0x000fea000b83ffff */
.L_x_62:
[----:B------:R-:W0:Y:S08]  /*4340*/  LDC.64 R4, c[0x0][0x398] ;  /* 0x0000e600ff047b82 */ /* 0x000e300000000a00 */
[----:B------:R-:W1:Y:S08]  /*4350*/  LDC.64 R8, c[0x0][0x3a8] ;  /* 0x0000ea00ff087b82 */ /* 0x000e700000000a00 */
[----:B------:R-:W2:Y:S01]  /*4360*/  LDC.64 R10, c[0x0][0x3b0] ;  /* 0x0000ec00ff0a7b82 */ /* 0x000ea20000000a00 */
[----:B0-----:R-:W-:-:S08]  /*4370*/  DMUL R4, R4, 0.5 ;  /* 0x3fe0000004047828 */ /* 0x001fd00000000000 */
[----:B------:R-:W-:Y:S01]  /*4380*/  DMUL R4, R4, R6 ;  /* 0x0000000604047228 */ /* 0x000fe20000000000 */
[----:B-1----:R-:W-:-:S05]  /*4390*/  IMAD.WIDE R6, R2, 0x8, R8 ;  /* 0x0000000802067825 */ /* 0x002fca00078e0208 */
[----:B------:R-:W-:Y:S01]  /*43a0*/  STG.E.64 desc[UR14][R6.64], R24 ;  /* 0x0000001806007986 */ /* 0x000fe2000c101b0e */
[----:B--2---:R-:W-:-:S05]  /*43b0*/  IMAD.WIDE R2, R2, 0x8, R10 ;  /* 0x0000000802027825 */ /* 0x004fca00078e020a */
[----:B------:R-:W-:Y:S01]  /*43c0*/  STG.E.64 desc[UR14][R2.64], R4 ;  /* 0x0000000402007986 */ /* 0x000fe2000c101b0e */
[----:B------:R-:W-:Y:S05]  /*43d0*/  EXIT ;  /* 0x000000000000794d */ /* 0x000fea0003800000 */
        .weak           $__internal_0_$__cuda_sm20_div_rn_f64_full
        .type           $__internal_0_$__cuda_sm20_div_rn_f64_full,@function
        .size           $__internal_0_$__cuda_sm20_div_rn_f64_full,($__internal_1_$__cuda_sm20_dsqrt_rn_f64_mediumpath_v1 - $__internal_0_$__cuda_sm20_div_rn_f64_full)
$__internal_0_$__cuda_sm20_div_rn_f64_full:
[C---:B------:R-:W-:Y:S01]  /*43e0*/  FSETP.GEU.AND P0, PT, |R13|.reuse, 1.469367938527859385e-39, PT ;  /* 0x001000000d00780b */ /* 0x040fe20003f0e200 */
[----:B------:R-:W-:Y:S01]  /*43f0*/  IMAD.MOV.U32 R8, RZ, RZ, R10 ;  /* 0x000000ffff087224 */ /* 0x000fe200078e000a */
[----:B------:R-:W-:Y:S01]  /*4400*/  LOP3.LUT R14, R13, 0x800fffff, RZ, 0xc0, !PT ;  /* 0x800fffff0d0e7812 */ /* 0x000fe200078ec0ff */
[----:B------:R-:W-:Y:S01]  /*4410*/  BSSY.RECONVERGENT B1, `(.L_x_68) ;  /* 0x0000054000017945 */ /* 0x000fe20003800200 */
[C---:B------:R-:W-:Y:S02]  /*4420*/  FSETP.GEU.AND P2, PT, |R11|.reuse, 1.469367938527859385e-39, PT ;  /* 0x001000000b00780b */ /* 0x040fe40003f4e200 */
[----:B------:R-:W-:Y:S01]  /*4430*/  LOP3.LUT R15, R14, 0x3ff00000, RZ, 0xfc, !PT ;  /* 0x3ff000000e0f7812 */ /* 0x000fe200078efcff */
[----:B------:R-:W-:Y:S01]  /*4440*/  IMAD.MOV.U32 R14, RZ, RZ, R12 ;  /* 0x000000ffff0e7224 */ /* 0x000fe200078e000c */
[----:B------:R-:W-:Y:S02]  /*4450*/  MOV R26, 0x1 ;  /* 0x00000001001a7802 */ /* 0x000fe40000000f00 */
[----:B------:R-:W-:-:S02]  /*4460*/  LOP3.LUT R4, R11, 0x7ff00000, RZ, 0xc0, !PT ;  /* 0x7ff000000b047812 */ /* 0x000fc400078ec0ff */
[C---:B------:R-:W-:Y:S01]  /*4470*/  LOP3.LUT R7, R13.reuse, 0x7ff00000, RZ, 0xc0, !PT ;  /* 0x7ff000000d077812 */ /* 0x040fe200078ec0ff */
[----:B------:R-:W-:Y:S02]  /*4480*/  @!P0 DMUL R14, R12, 8.98846567431157953865e+307 ;  /* 0x7fe000000c0e8828 */ /* 0x000fe40000000000 */
[----:B------:R-:W-:Y:S01]  /*4490*/  IMAD.MOV.U32 R6, RZ, RZ, R4 ;  /* 0x000000ffff067224 */ /* 0x000fe200078e0004 */
[C---:B------:R-:W-:Y:S02]  /*44a0*/  ISETP.GE.U32.AND P1, PT, R4.reuse, R7, PT ;  /* 0x000000070400720c */ /* 0x040fe40003f26070 */
[----:B------:R-:W-:Y:S01]  /*44b0*/  @!P2 LOP3.LUT R5, R13, 0x7ff00000, RZ, 0xc0, !PT ;  /* 0x7ff000000d05a812 */ /* 0x000fe200078ec0ff */
[----:B------:R-:W0:Y:S03]  /*44c0*/  MUFU.RCP64H R27, R15 ;  /* 0x0000000f001b7308 */ /* 0x000e260000001800 */
[----:B------:R-:W-:Y:S01]  /*44d0*/  @!P2 ISETP.GE.U32.AND P3, PT, R4, R5, PT ;  /* 0x000000050400a20c */ /* 0x000fe20003f66070 */
[----:B------:R-:W-:Y:S01]  /*44e0*/  IMAD.MOV.U32 R5, RZ, RZ, 0x1ca00000 ;  /* 0x1ca00000ff057424 */ /* 0x000fe200078e00ff */
[----:B------:R-:W-:-:S04]  /*44f0*/  @!P0 LOP3.LUT R7, R15, 0x7ff00000, RZ, 0xc0, !PT ;  /* 0x7ff000000f078812 */ /* 0x000fc800078ec0ff */
[----:B------:R-:W-:Y:S01]  /*4500*/  @!P2 SEL R9, R5, 0x63400000, !P3 ;  /* 0x634000000509a807 */ /* 0x000fe20005800000 */
[----:B------:R-:W-:-:S03]  /*4510*/  VIADD R32, R7, 0xffffffff ;  /* 0xffffffff07207836 */ /* 0x000fc60000000000 */
[----:B------:R-:W-:Y:S01]  /*4520*/  @!P2 LOP3.LUT R30, R9, 0x80000000, R11, 0xf8, !PT ;  /* 0x80000000091ea812 */ /* 0x000fe200078ef80b */
[----:B0-----:R-:W-:-:S03]  /*4530*/  DFMA R28, R26, -R14, 1 ;  /* 0x3ff000001a1c742b */ /* 0x001fc6000000080e */
[----:B------:R-:W-:Y:S01]  /*4540*/  @!P2 LOP3.LUT R31, R30, 0x100000, RZ, 0xfc, !PT ;  /* 0x001000001e1fa812 */ /* 0x000fe200078efcff */
[----:B------:R-:W-:-:S04]  /*4550*/  @!P2 IMAD.MOV.U32 R30, RZ, RZ, RZ ;  /* 0x000000ffff1ea224 */ /* 0x000fc800078e00ff */
[----:B------:R-:W-:-:S08]  /*4560*/  DFMA R28, R28, R28, R28 ;  /* 0x0000001c1c1c722b */ /* 0x000fd0000000001c */
[----:B------:R-:W-:Y:S01]  /*4570*/  DFMA R28, R26, R28, R26 ;  /* 0x0000001c1a1c722b */ /* 0x000fe2000000001a */
[----:B------:R-:W-:-:S04]  /*4580*/  SEL R27, R5, 0x63400000, !P1 ;  /* 0x63400000051b7807 */ /* 0x000fc80004800000 */
[----:B------:R-:W-:-:S03]  /*4590*/  LOP3.LUT R9, R27, 0x800fffff, R11, 0xf8, !PT ;  /* 0x800fffff1b097812 */ /* 0x000fc600078ef80b */
[----:B------:R-:W-:-:S03]  /*45a0*/  DFMA R26, R28, -R14, 1 ;  /* 0x3ff000001c1a742b */ /* 0x000fc6000000080e */
[----:B------:R-:W-:-:S05]  /*45b0*/  @!P2 DFMA R8, R8, 2, -R30 ;  /* 0x400000000808a82b */ /* 0x000fca000000081e */
[----:B------:R-:W-:-:S05]  /*45c0*/  DFMA R26, R28, R26, R28 ;  /* 0x0000001a1c1a722b */ /* 0x000fca000000001c */
[----:B------:R-:W-:-:S03]  /*45d0*/  @!P2 LOP3.LUT R6, R9, 0x7ff00000, RZ, 0xc0, !PT ;  /* 0x7ff000000906a812 */ /* 0x000fc600078ec0ff */
[----:B------:R-:W-:Y:S02]  /*45e0*/  DMUL R28, R26, R8 ;  /* 0x000000081a1c7228 */ /* 0x000fe40000000000 */
[----:B------:R-:W-:-:S05]  /*45f0*/  VIADD R30, R6, 0xffffffff ;  /* 0xffffffff061e7836 */ /* 0x000fca0000000000 */
[----:B------:R-:W-:Y:S01]  /*4600*/  ISETP.GT.U32.AND P0, PT, R30, 0x7feffffe, PT ;  /* 0x7feffffe1e00780c */ /* 0x000fe20003f04070 */
[----:B------:R-:W-:-:S03]  /*4610*/  DFMA R30, R28, -R14, R8 ;  /* 0x8000000e1c1e722b */ /* 0x000fc60000000008 */
[----:B------:R-:W-:-:S05]  /*4620*/  ISETP.GT.U32.OR P0, PT, R32, 0x7feffffe, P0 ;  /* 0x7feffffe2000780c */ /* 0x000fca0000704470 */
[----:B------:R-:W-:-:S08]  /*4630*/  DFMA R30, R26, R30, R28 ;  /* 0x0000001e1a1e722b */ /* 0x000fd0000000001c */
[----:B------:R-:W-:Y:S05]  /*4640*/  @P0 BRA `(.L_x_69) ;  /* 0x00000000006c0947 */ /* 0x000fea0003800000 */
[----:B------:R-:W-:-:S04]  /*4650*/  LOP3.LUT R7, R13, 0x7ff00000, RZ, 0xc0, !PT ;  /* 0x7ff000000d077812 */ /* 0x000fc800078ec0ff */
[CC--:B------:R-:W-:Y:S02]  /*4660*/  VIADDMNMX R6, R4.reuse, -R7.reuse, 0xb9600000, !PT ;  /* 0xb960000004067446 */ /* 0x0c0fe40007800907 */
[----:B------:R-:W-:Y:S02]  /*4670*/  ISETP.GE.U32.AND P0, PT, R4, R7, PT ;  /* 0x000000070400720c */ /* 0x000fe40003f06070 */
[----:B------:R-:W-:Y:S02]  /*4680*/  VIMNMX R6, PT, PT, R6, 0x46a00000, PT ;  /* 0x46a0000006067848 */ /* 0x000fe40003fe0100 */
[----:B------:R-:W-:-:S05]  /*4690*/  SEL R5, R5, 0x63400000, !P0 ;  /* 0x6340000005057807 */ /* 0x000fca0004000000 */
[----:B------:R-:W-:Y:S02]  /*46a0*/  IMAD.IADD R10, R6, 0x1, -R5 ;  /* 0x00000001060a7824 */ /* 0x000fe400078e0a05 */
[----:B------:R-:W-:Y:S02]  /*46b0*/  IMAD.MOV.U32 R6, RZ, RZ, RZ ;  /* 0x000000ffff067224 */ /* 0x000fe400078e00ff */
[----:B------:R-:W-:-:S06]  /*46c0*/  VIADD R7, R10, 0x7fe00000 ;  /* 0x7fe000000a077836 */ /* 0x000fcc0000000000 */
[----:B------:R-:W-:-:S10]  /*46d0*/  DMUL R4, R30, R6 ;  /* 0x000000061e047228 */ /* 0x000fd40000000000 */
[----:B------:R-:W-:-:S13]  /*46e0*/  FSETP.GTU.AND P0, PT, |R5|, 1.469367938527859385e-39, PT ;  /* 0x001000000500780b */ /* 0x000fda0003f0c200 */
[----:B------:R-:W-:Y:S05]  /*46f0*/  @P0 BRA `(.L_x_70) ;  /* 0x0000000000940947 */ /* 0x000fea0003800000 */
[----:B------:R-:W-:-:S06]  /*4700*/  DFMA R8, R30, -R14, R8 ;  /* 0x8000000e1e08722b */ /* 0x000fcc0000000008 */
[----:B------:R-:W-:-:S04]  /*4710*/  IMAD.MOV.U32 R8, RZ, RZ, RZ ;  /* 0x000000ffff087224 */ /* 0x000fc800078e00ff */
[C---:B------:R-:W-:Y:S02]  /*4720*/  FSETP.NEU.AND P0, PT, R9.reuse, RZ, PT ;  /* 0x000000ff0900720b */ /* 0x040fe40003f0d000 */
[----:B------:R-:W-:-:S04]  /*4730*/  LOP3.LUT R13, R9, 0x80000000, R13, 0x48, !PT ;  /* 0x80000000090d7812 */ /* 0x000fc800078e480d */
[----:B------:R-:W-:-:S07]  /*4740*/  LOP3.LUT R9, R13, R7, RZ, 0xfc, !PT ;  /* 0x000000070d097212 */ /* 0x000fce00078efcff */
[----:B------:R-:W-:Y:S05]  /*4750*/  @!P0 BRA `(.L_x_70) ;  /* 0x00000000007c8947 */ /* 0x000fea0003800000 */
[----:B------:R-:W-:Y:S01]  /*4760*/  IADD3 R7, PT, PT, -R10, RZ, RZ ;  /* 0x000000ff0a077210 */ /* 0x000fe20007ffe1ff */
[----:B------:R-:W-:Y:S01]  /*4770*/  IMAD.MOV.U32 R6, RZ, RZ, RZ ;  /* 0x000000ffff067224 */ /* 0x000fe200078e00ff */
[----:B------:R-:W-:-:S05]  /*4780*/  DMUL.RP R8, R30, R8 ;  /* 0x000000081e087228 */ /* 0x000fca0000008000 */
[----:B------:R-:W-:-:S05]  /*4790*/  DFMA R6, R4, -R6, R30 ;  /* 0x800000060406722b */ /* 0x000fca000000001e */
[----:B------:R-:W-:Y:S02]  /*47a0*/  LOP3.LUT R13, R9, R13, RZ, 0x3c, !PT ;  /* 0x0000000d090d7212 */ /* 0x000fe400078e3cff */
[----:B------:R-:W-:-:S04]  /*47b0*/  IADD3 R6, PT, PT, -R10, -0x43300000, RZ ;  /* 0xbcd000000a067810 */ /* 0x000fc80007ffe1ff */
[----:B------:R-:W-:-:S04]  /*47c0*/  FSETP.NEU.AND P0, PT, |R7|, R6, PT ;  /* 0x000000060700720b */ /* 0x000fc80003f0d200 */
[----:B------:R-:W-:Y:S02]  /*47d0*/  FSEL R4, R8, R4, !P0 ;  /* 0x0000000408047208 */ /* 0x000fe40004000000 */
[----:B------:R-:W-:Y:S01]  /*47e0*/  FSEL R5, R13, R5, !P0 ;  /* 0x000000050d057208 */ /* 0x000fe20004000000 */
[----:B------:R-:W-:Y:S06]  /*47f0*/  BRA `(.L_x_70) ;  /* 0x0000000000547947 */ /* 0x000fec0003800000 */
.L_x_69:
[----:B------:R-:W-:-:S14]  /*4800*/  DSETP.NAN.AND P0, PT, R10, R10, PT ;  /* 0x0000000a0a00722a */ /* 0x000fdc0003f08000 */
[----:B------:R-:W-:Y:S05]  /*4810*/  @P0 BRA `(.L_x_71) ;  /* 0x0000000000440947 */ /* 0x000fea0003800000 */
[----:B------:R-:W-:-:S14]  /*4820*/  DSETP.NAN.AND P0, PT, R12, R12, PT ;  /* 0x0000000c0c00722a */ /* 0x000fdc0003f08000 */
[----:B------:R-:W-:Y:S05]  /*4830*/  @P0 BRA `(.L_x_72) ;  /* 0x0000000000300947 */ /* 0x000fea0003800000 */
[----:B------:R-:W-:Y:S01]  /*4840*/  ISETP.NE.AND P0, PT, R6, R7, PT ;  /* 0x000000070600720c */ /* 0x000fe20003f05270 */
[----:B------:R-:W-:Y:S02]  /*4850*/  IMAD.MOV.U32 R4, RZ, RZ, 0x0 ;  /* 0x00000000ff047424 */ /* 0x000fe400078e00ff */
[----:B------:R-:W-:-:S10]  /*4860*/  IMAD.MOV.U32 R5, RZ, RZ, -0x80000 ;  /* 0xfff80000ff057424 */ /* 0x000fd400078e00ff */
[----:B------:R-:W-:Y:S05]  /*4870*/  @!P0 BRA `(.L_x_70) ;  /* 0x0000000000348947 */ /* 0x000fea0003800000 */
[----:B------:R-:W-:Y:S02]  /*4880*/  ISETP.NE.AND P0, PT, R6, 0x7ff00000, PT ;  /* 0x7ff000000600780c */ /* 0x000fe40003f05270 */
[----:B------:R-:W-:Y:S02]  /*4890*/  LOP3.LUT R5, R11, 0x80000000, R13, 0x48, !PT ;  /* 0x800000000b057812 */ /* 0x000fe400078e480d */
[----:B------:R-:W-:-:S13]  /*48a0*/  ISETP.EQ.OR P0, PT, R7, RZ, !P0 ;  /* 0x000000ff0700720c */ /* 0x000fda0004702670 */
[----:B------:R-:W-:Y:S01]  /*48b0*/  @P0 LOP3.LUT R6, R5, 0x7ff00000, RZ, 0xfc, !PT ;  /* 0x7ff0000005060812 */ /* 0x000fe200078efcff */
[----:B------:R-:W-:Y:S02]  /*48c0*/  @!P0 IMAD.MOV.U32 R4, RZ, RZ, RZ ;  /* 0x000000ffff048224 */ /* 0x000fe400078e00ff */
[----:B------:R-:W-:Y:S02]  /*48d0*/  @P0 IMAD.MOV.U32 R4, RZ, RZ, RZ ;  /* 0x000000ffff040224 */ /* 0x000fe400078e00ff */
[----:B------:R-:W-:Y:S01]  /*48e0*/  @P0 IMAD.MOV.U32 R5, RZ, RZ, R6 ;  /* 0x000000ffff050224 */ /* 0x000fe200078e0006 */
[----:B------:R-:W-:Y:S06]  /*48f0*/  BRA `(.L_x_70) ;  /* 0x0000000000147947 */ /* 0x000fec0003800000 */
.L_x_72:
[----:B------:R-:W-:Y:S01]  /*4900*/  LOP3.LUT R5, R13, 0x80000, RZ, 0xfc, !PT ;  /* 0x000800000d057812 */ /* 0x000fe200078efcff */
[----:B------:R-:W-:Y:S01]  /*4910*/  IMAD.MOV.U32 R4, RZ, RZ, R12 ;  /* 0x000000ffff047224 */ /* 0x000fe200078e000c */
[----:B------:R-:W-:Y:S06]  /*4920*/  BRA `(.L_x_70) ;  /* 0x0000000000087947 */ /* 0x000fec0003800000 */
.L_x_71:
[----:B------:R-:W-:Y:S01]  /*4930*/  LOP3.LUT R5, R11, 0x80000, RZ, 0xfc, !PT ;  /* 0x000800000b057812 */ /* 0x000fe200078efcff */
[----:B------:R-:W-:-:S07]  /*4940*/  IMAD.MOV.U32 R4, RZ, RZ, R10 ;  /* 0x000000ffff047224 */ /* 0x000fce00078e000a */
.L_x_70:
[----:B------:R-:W-:Y:S05]  /*4950*/  BSYNC.RECONVERGENT B1 ;  /* 0x0000000000017941 */ /* 0x000fea0003800200 */
.L_x_68:
[----:B------:R-:W-:Y:S01]  /*4960*/  IMAD.MOV.U32 R6, RZ, RZ, R4 ;  /* 0x000000ffff067224 */ /* 0x000fe200078e0004 */
[----:B------:R-:W-:Y:S01]  /*4970*/  MOV R4, R0 ;  /* 0x0000000000047202 */ /* 0x000fe20000000f00 */
[----:B------:R-:W-:Y:S02]  /*4980*/  IMAD.MOV.U32 R7, RZ, RZ, R5 ;  /* 0x000000ffff077224 */ /* 0x000fe400078e0005 */
[----:B------:R-:W-:-:S04]  /*4990*/  IMAD.MOV.U32 R5, RZ, RZ, 0x0 ;  /* 0x00000000ff057424 */ /* 0x000fc800078e00ff */
[----:B------:R-:W-:Y:S05]  /*49a0*/  RET.REL.NODEC R4 `(_Z7computeiiPdS_dS_S_S_) ;  /* 0xffffffb404947950 */ /* 0x000fea0003c3ffff */
        .weak           $__internal_1_$__cuda_sm20_dsqrt_rn_f64_mediumpath_v1
        .type           $__internal_1_$__cuda_sm20_dsqrt_rn_f64_mediumpath_v1,@function
        .size           $__internal_1_$__cuda_sm20_dsqrt_rn_f64_mediumpath_v1,($_Z7computeiiPdS_dS_S_S_$__internal_trig_reduction_slowpathd - $__internal_1_$__cuda_sm20_dsqrt_rn_f64_mediumpath_v1)
$__internal_1_$__cuda_sm20_dsqrt_rn_f64_mediumpath_v1:
[----:B------:R-:W-:Y:S01]  /*49b0*/  ISETP.GE.U32.AND P0, PT, R6, -0x3400000, PT ;  /* 0xfcc000000600780c */ /* 0x000fe20003f06070 */
[----:B------:R-:W-:Y:S01]  /*49c0*/  BSSY.RECONVERGENT B2, `(.L_x_73) ;  /* 0x0000028000027945 */ /* 0x000fe20003800200 */
[----:B------:R-:W-:Y:S02]  /*49d0*/  IMAD.MOV.U32 R6, RZ, RZ, R4 ;  /* 0x000000ffff067224 */ /* 0x000fe400078e0004 */
[----:B------:R-:W-:Y:S02]  /*49e0*/  IMAD.MOV.U32 R7, RZ, RZ, R5 ;  /* 0x000000ffff077224 */ /* 0x000fe400078e0005 */
[----:B------:R-:W-:Y:S02]  /*49f0*/  IMAD.MOV.U32 R8, RZ, RZ, R10 ;  /* 0x000000ffff087224 */ /* 0x000fe400078e000a */
[----:B------:R-:W-:Y:S02]  /*4a00*/  IMAD.MOV.U32 R4, RZ, RZ, R14 ;  /* 0x000000ffff047224 */ /* 0x000fe400078e000e */
[----:B------:R-:W-:-:S03]  /*4a10*/  IMAD.MOV.U32 R5, RZ, RZ, R15 ;  /* 0x000000ffff057224 */ /* 0x000fc600078e000f */
[----:B------:R-:W-:Y:S05]  /*4a20*/  @!P0 BRA `(.L_x_74) ;  /* 0x0000000000208947 */ /* 0x000fea0003800000 */
[----:B------:R-:W-:-:S10]  /*4a30*/  DFMA.RM R4, R4, R8, R12 ;  /* 0x000000080404722b */ /* 0x000fd4000000400c */
[----:B------:R-:W-:-:S05]  /*4a40*/  IADD3 R8, P0, PT, R4, 0x1, RZ ;  /* 0x0000000104087810 */ /* 0x000fca0007f1e0ff */
[----:B------:R-:W-:-:S06]  /*4a50*/  IMAD.X R9, RZ, RZ, R5, P0 ;  /* 0x000000ffff097224 */ /* 0x000fcc00000e0605 */
[----:B------:R-:W-:-:S08]  /*4a60*/  DFMA.RP R6, -R4, R8, R6 ;  /* 0x000000080406722b */ /* 0x000fd00000008106 */
[----:B------:R-:W-:-:S06]  /*4a70*/  DSETP.GT.AND P0, PT, R6, RZ, PT ;  /* 0x000000ff0600722a */ /* 0x000fcc0003f04000 */
[----:B------:R-:W-:Y:S02]  /*4a80*/  FSEL R4, R8, R4, P0 ;  /* 0x0000000408047208 */ /* 0x000fe40000000000 */
[----:B------:R-:W-:Y:S01]  /*4a90*/  FSEL R5, R9, R5, P0 ;  /* 0x0000000509057208 */ /* 0x000fe20000000000 */
[----:B------:R-:W-:Y:S06]  /*4aa0*/  BRA `(.L_x_75) ;  /* 0x0000000000647947 */ /* 0x000fec0003800000 */
.L_x_74:
[----:B------:R-:W-:-:S14]  /*4ab0*/  DSETP.NE.AND P0, PT, R6, RZ, PT ;  /* 0x000000ff0600722a */ /* 0x000fdc0003f05000 */
[----:B------:R-:W-:Y:S05]  /*4ac0*/  @!P0 BRA `(.L_x_76) ;  /* 0x0000000000588947 */ /* 0x000fea0003800000 */
[----:B------:R-:W-:-:S13]  /*4ad0*/  ISETP.GE.AND P0, PT, R7, RZ, PT ;  /* 0x000000ff0700720c */ /* 0x000fda0003f06270 */
[----:B------:R-:W-:Y:S02]  /*4ae0*/  @!P0 IMAD.MOV.U32 R4, RZ, RZ, 0x0 ;  /* 0x00000000ff048424 */ /* 0x000fe400078e00ff */
[----:B------:R-:W-:Y:S01]  /*4af0*/  @!P0 IMAD.MOV.U32 R5, RZ, RZ, -0x80000 ;  /* 0xfff80000ff058424 */ /* 0x000fe200078e00ff */
[----:B------:R-:W-:Y:S06]  /*4b00*/  @!P0 BRA `(.L_x_75) ;  /* 0x00000000004c8947 */ /* 0x000fec0003800000 */
[----:B------:R-:W-:-:S13]  /*4b10*/  ISETP.GT.AND P0, PT, R7, 0x7fefffff, PT ;  /* 0x7fefffff0700780c */ /* 0x000fda0003f04270 */
[----:B------:R-:W-:Y:S05]  /*4b20*/  @P0 BRA `(.L_x_76) ;  /* 0x0000000000400947 */ /* 0x000fea0003800000 */
[----:B------:R-:W-:Y:S01]  /*4b30*/  DMUL R4, R6, 8.11296384146066816958e+31 ;  /* 0x4690000006047828 */ /* 0x000fe20000000000 */
[----:B------:R-:W-:Y:S01]  /*4b40*/  MOV R10, 0x0 ;  /* 0x00000000000a7802 */ /* 0x000fe20000000f00 */
[----:B------:R-:W-:Y:S02]  /*4b50*/  IMAD.MOV.U32 R6, RZ, RZ, RZ ;  /* 0x000000ffff067224 */ /* 0x000fe400078e00ff */
[----:B------:R-:W-:Y:S02]  /*4b60*/  IMAD.MOV.U32 R11, RZ, RZ, 0x3fd80000 ;  /* 0x3fd80000ff0b7424 */ /* 0x000fe400078e00ff */
[----:B------:R-:W0:Y:S02]  /*4b70*/  MUFU.RSQ64H R7, R5 ;  /* 0x0000000500077308 */ /* 0x000e240000001c00 */
[----:B0-----:R-:W-:-:S08]  /*4b80*/  DMUL R8, R6, R6 ;  /* 0x0000000606087228 */ /* 0x001fd00000000000 */
[----:B------:R-:W-:-:S08]  /*4b90*/  DFMA R8, R4, -R8, 1 ;  /* 0x3ff000000408742b */ /* 0x000fd00000000808 */
[----:B------:R-:W-:Y:S02]  /*4ba0*/  DFMA R10, R8, R10, 0.5 ;  /* 0x3fe00000080a742b */ /* 0x000fe4000000000a */
[----:B------:R-:W-:-:S08]  /*4bb0*/  DMUL R8, R6, R8 ;  /* 0x0000000806087228 */ /* 0x000fd00000000000 */
[----:B------:R-:W-:-:S08]  /*4bc0*/  DFMA R8, R10, R8, R6 ;  /* 0x000000080a08722b */ /* 0x000fd00000000006 */
[----:B------:R-:W-:Y:S02]  /*4bd0*/  DMUL R6, R4, R8 ;  /* 0x0000000804067228 */ /* 0x000fe40000000000 */
[----:B------:R-:W-:-:S06]  /*4be0*/  VIADD R9, R9, 0xfff00000 ;  /* 0xfff0000009097836 */ /* 0x000fcc0000000000 */
[----:B------:R-:W-:-:S08]  /*4bf0*/  DFMA R10, R6, -R6, R4 ;  /* 0x80000006060a722b */ /* 0x000fd00000000004 */
[----:B------:R-:W-:-:S10]  /*4c00*/  DFMA R4, R8, R10, R6 ;  /* 0x0000000a0804722b */ /* 0x000fd40000000006 */
[----:B------:R-:W-:Y:S01]  /*4c10*/  VIADD R5, R5, 0xfcb00000 ;  /* 0xfcb0000005057836 */ /* 0x000fe20000000000 */
[----:B------:R-:W-:Y:S06]  /*4c20*/  BRA `(.L_x_75) ;  /* 0x0000000000047947 */ /* 0x000fec0003800000 */
.L_x_76:
[----:B------:R-:W-:-:S11]  /*4c30*/  DADD R4, R6, R6 ;  /* 0x0000000006047229 */ /* 0x000fd60000000006 */
.L_x_75:
[----:B------:R-:W-:Y:S05]  /*4c40*/  BSYNC.RECONVERGENT B2 ;  /* 0x0000000000027941 */ /* 0x000fea0003800200 */
.L_x_73:
[----:B------:R-:W-:Y:S02]  /*4c50*/  IMAD.MOV.U32 R22, RZ, RZ, R4 ;  /* 0x000000ffff167224 */ /* 0x000fe400078e0004 */
[----:B------:R-:W-:Y:S02]  /*4c60*/  IMAD.MOV.U32 R23, RZ, RZ, R5 ;  /* 0x000000ffff177224 */ /* 0x000fe400078e0005 */
[----:B------:R-:W-:Y:S02]  /*4c70*/  IMAD.MOV.U32 R4, RZ, RZ, R0 ;  /* 0x000000ffff047224 */ /* 0x000fe400078e0000 */
[----:B------:R-:W-:-:S04]  /*4c80*/  IMAD.MOV.U32 R5, RZ, RZ, 0x0 ;  /* 0x00000000ff057424 */ /* 0x000fc800078e00ff */
[----:B------:R-:W-:Y:S05]  /*4c90*/  RET.REL.NODEC R4 `(_Z7computeiiPdS_dS_S_S_) ;  /* 0xffffffb004d87950 */ /* 0x000fea0003c3ffff */
        .type           $_Z7computeiiPdS_dS_S_S_$__internal_trig_reduction_slowpathd,@function
        .size           $_Z7computeiiPdS_dS_S_S_$__internal_trig_reduction_slowpathd,(.L_x_95 - $_Z7computeiiPdS_dS_S_S_$__internal_trig_reduction_slowpathd)
$_Z7computeiiPdS_dS_S_S_$__internal_trig_reduction_slowpathd:
[--C-:B------:R-:W-:Y:S01]  /*4ca0*/  SHF.R.U32.HI R0, RZ, 0x14, R21.reuse ;  /* 0x00000014ff007819 */ /* 0x100fe20000011615 */
[----:B------:R-:W-:Y:S02]  /*4cb0*/  IMAD.MOV.U32 R16, RZ, RZ, R20 ;  /* 0x000000ffff107224 */ /* 0x000fe400078e0014 */
[----:B------:R-:W-:Y:S01]  /*4cc0*/  IMAD.MOV.U32 R17, RZ, RZ, R21 ;  /* 0x000000ffff117224 */ /* 0x000fe200078e0015 */
[----:B------:R-:W-:Y:S01]  /*4cd0*/  LOP3.LUT R4, R0, 0x7ff, RZ, 0xc0, !PT ;  /* 0x000007ff00047812 */ /* 0x000fe200078ec0ff */
[----:B------:R-:W-:-:S03]  /*4ce0*/  IMAD.MOV.U32 R6, RZ, RZ, RZ ;  /* 0x000000ffff067224 */ /* 0x000fc600078e00ff */
[----:B------:R-:W-:-:S13]  /*4cf0*/  ISETP.NE.AND P0, PT, R4, 0x7ff, PT ;  /* 0x000007ff0400780c */ /* 0x000fda0003f05270 */
[----:B------:R-:W-:Y:S05]  /*4d00*/  @!P0 BRA `(.L_x_77) ;  /* 0x00000008006c8947 */ /* 0x000fea0003800000 */
[----:B------:R-:W-:Y:S01]  /*4d10*/  IADD3 R4, PT, PT, R4, -0x400, RZ ;  /* 0xfffffc0004047810 */ /* 0x000fe20007ffe0ff */
[----:B------:R-:W-:Y:S01]  /*4d20*/  BSSY.RECONVERGENT B2, `(.L_x_78) ;  /* 0x0000035000027945 */ /* 0x000fe20003800200 */
[----:B------:R-:W-:Y:S01]  /*4d30*/  VIADD R8, R1, 0x18 ;  /* 0x0000001801087836 */ /* 0x000fe20000000000 */
[----:B------:R-:W-:Y:S02]  /*4d40*/  CS2R R26, SRZ ;  /* 0x00000000001a7805 */ /* 0x000fe4000001ff00 */
[----:B------:R-:W-:Y:S02]  /*4d50*/  SHF.R.U32.HI R9, RZ, 0x6, R4 ;  /* 0x00000006ff097819 */ /* 0x000fe40000011604 */
[----:B------:R-:W-:Y:S02]  /*4d60*/  ISETP.GE.U32.AND P0, PT, R4, 0x80, PT ;  /* 0x000000800400780c */ /* 0x000fe40003f06070 */
[C---:B------:R-:W-:Y:S02]  /*4d70*/  IADD3 R4, PT, PT, -R9.reuse, 0x13, RZ ;  /* 0x0000001309047810 */ /* 0x040fe40007ffe1ff */
[----:B------:R-:W-:-:S02]  /*4d80*/  IADD3 R10, PT, PT, -R9, 0xf, RZ ;  /* 0x0000000f090a7810 */ /* 0x000fc40007ffe1ff */
[----:B------:R-:W-:-:S04]  /*4d90*/  SEL R4, R4, 0x12, P0 ;  /* 0x0000001204047807 */ /* 0x000fc80000000000 */
[----:B------:R-:W-:-:S13]  /*4da0*/  ISETP.GE.AND P0, PT, R10, R4, PT ;  /* 0x000000040a00720c */ /* 0x000fda0003f06270 */
[----:B------:R-:W-:Y:S05]  /*4db0*/  @P0 BRA `(.L_x_79) ;  /* 0x0000000000ac0947 */ /* 0x000fea0003800000 */
[----:B------:R-:W0:Y:S01]  /*4dc0*/  LDC.64 R14, c[0x0][0x358] ;  /* 0x0000d600ff0e7b82 */ /* 0x000e220000000a00 */
[C---:B------:R-:W-:Y:S01]  /*4dd0*/  SHF.L.U64.HI R13, R16.reuse, 0xb, R17 ;  /* 0x0000000b100d7819 */ /* 0x040fe20000010211 */
[----:B------:R-:W-:Y:S01]  /*4de0*/  BSSY.RECONVERGENT B3, `(.L_x_80) ;  /* 0x0000022000037945 */ /* 0x000fe20003800200 */
[----:B------:R-:W-:Y:S01]  /*4df0*/  IADD3 R9, PT, PT, RZ, -R9, -R4 ;  /* 0x80000009ff097210 */ /* 0x000fe20007ffe804 */
[----:B------:R-:W-:Y:S01]  /*4e00*/  IMAD.SHL.U32 R11, R16, 0x800, RZ ;  /* 0x00000800100b7824 */ /* 0x000fe200078e00ff */
[----:B------:R-:W-:Y:S01]  /*4e10*/  CS2R R26, SRZ ;  /* 0x00000000001a7805 */ /* 0x000fe2000001ff00 */
[----:B------:R-:W-:Y:S01]  /*4e20*/  IMAD.MOV.U32 R17, RZ, RZ, RZ ;  /* 0x000000ffff117224 */ /* 0x000fe200078e00ff */
[----:B------:R-:W-:-:S07]  /*4e30*/  LOP3.LUT R13, R13, 0x80000000, RZ, 0xfc, !PT ;  /* 0x800000000d0d7812 */ /* 0x000fce00078efcff */
.L_x_81:
[----:B------:R-:W1:Y:S01]  /*4e40*/  LDC.64 R4, c[0x4][RZ] ;  /* 0x01000000ff047b82 */ /* 0x000e620000000a00 */
[----:B0-----:R-:W-:Y:S02]  /*4e50*/  R2UR UR10, R14 ;  /* 0x000000000e0a72ca */ /* 0x001fe400000e0000 */
[----:B------:R-:W-:Y:S01]  /*4e60*/  R2UR UR11, R15 ;  /* 0x000000000f0b72ca */ /* 0x000fe200000e0000 */
[----:B-1----:R-:W-:-:S12]  /*4e70*/  IMAD.WIDE R4, R10, 0x8, R4 ;  /* 0x000000080a047825 */ /* 0x002fd800078e0204 */
[----:B------:R-:W2:Y:S01]  /*4e80*/  LDG.E.64.CONSTANT R4, desc[UR10][R4.64] ;  /* 0x0000000a04047981 */ /* 0x000ea2000c1e9b00 */
[----:B------:R-:W-:Y:S02]  /*4e90*/  IMAD.MOV.U32 R6, RZ, RZ, R26 ;  /* 0x000000ffff067224 */ /* 0x000fe400078e001a */
[----:B------:R-:W-:Y:S02]  /*4ea0*/  IMAD.MOV.U32 R7, RZ, RZ, R27 ;  /* 0x000000ffff077224 */ /* 0x000fe400078e001b */
[----:B------:R-:W-:Y:S02]  /*4eb0*/  VIADD R9, R9, 0x1 ;  /* 0x0000000109097836 */ /* 0x000fe40000000000 */
[----:B------:R-:W-:Y:S02]  /*4ec0*/  VIADD R10, R10, 0x1 ;  /* 0x000000010a0a7836 */ /* 0x000fe40000000000 */
[----:B--2---:R-:W-:-:S04]  /*4ed0*/  IMAD.WIDE.U32 R6, P2, R4, R11, R6 ;  /* 0x0000000b04067225 */ /* 0x004fc80007840006 */
[----:B------:R-:W-:Y:S02]  /*4ee0*/  IMAD R27, R4, R13, RZ ;  /* 0x0000000d041b7224 */ /* 0x000fe400078e02ff */
[CC--:B------:R-:W-:Y:S02]  /*4ef0*/  IMAD R16, R5.reuse, R11.reuse, RZ ;  /* 0x0000000b05107224 */ /* 0x0c0fe400078e02ff */
[----:B------:R-:W-:Y:S01]  /*4f00*/  IMAD.HI.U32 R29, R5, R11, RZ ;  /* 0x0000000b051d7227 */ /* 0x000fe200078e00ff */
[----:B------:R-:W-:-:S03]  /*4f10*/  IADD3 R7, P0, PT, R27, R7, RZ ;  /* 0x000000071b077210 */ /* 0x000fc60007f1e0ff */
[C---:B------:R-:W-:Y:S01]  /*4f20*/  IMAD R27, R17.reuse, 0x8, R8 ;  /* 0x00000008111b7824 */ /* 0x040fe200078e0208 */
[----:B------:R-:W-:Y:S01]  /*4f30*/  IADD3 R7, P1, PT, R16, R7, RZ ;  /* 0x0000000710077210 */ /* 0x000fe20007f3e0ff */
[----:B------:R-:W-:Y:S01]  /*4f40*/  IMAD.HI.U32 R16, R4, R13, RZ ;  /* 0x0000000d04107227 */ /* 0x000fe200078e00ff */
[----:B------:R-:W-:-:S03]  /*4f50*/  IADD3 R17, PT, PT, R17, 0x1, RZ ;  /* 0x0000000111117810 */ /* 0x000fc60007ffe0ff */
[----:B------:R-:W-:Y:S01]  /*4f60*/  IMAD.X R4, RZ, RZ, R16, P2 ;  /* 0x000000ffff047224 */ /* 0x000fe200010e0610 */
[----:B------:R0:W-:Y:S01]  /*4f70*/  STL.64 [R27], R6 ;  /* 0x000000061b007387 */ /* 0x0001e20000100a00 */
[----:B------:R-:W-:-:S03]  /*4f80*/  IMAD.HI.U32 R16, R5, R13, RZ ;  /* 0x0000000d05107227 */ /* 0x000fc600078e00ff */
[----:B------:R-:W-:Y:S01]  /*4f90*/  IADD3.X R4, P0, PT, R29, R4, RZ, P0, !PT ;  /* 0x000000041d047210 */ /* 0x000fe2000071e4ff */
[----:B------:R-:W-:-:S05]  /*4fa0*/  IMAD R5, R5, R13, RZ ;  /* 0x0000000d05057224 */ /* 0x000fca00078e02ff */
[----:B------:R-:W-:Y:S01]  /*4fb0*/  IADD3.X R26, P1, PT, R5, R4, RZ, P1, !PT ;  /* 0x00000004051a7210 */ /* 0x000fe20000f3e4ff */
[----:B------:R-:W-:Y:S01]  /*4fc0*/  IMAD.X R4, RZ, RZ, R16, P0 ;  /* 0x000000ffff047224 */ /* 0x000fe200000e0610 */
[----:B------:R-:W-:-:S03]  /*4fd0*/  ISETP.NE.AND P0, PT, R9, -0xf, PT ;  /* 0xfffffff10900780c */ /* 0x000fc60003f05270 */
[----:B0-----:R-:W-:-:S10]  /*4fe0*/  IMAD.X R27, RZ, RZ, R4, P1 ;  /* 0x000000ffff1b7224 */ /* 0x001fd400008e0604 */
[----:B------:R-:W-:Y:S05]  /*4ff0*/  @P0 BRA `(.L_x_81) ;  /* 0xfffffffc00900947 */ /* 0x000fea000383ffff */
[----:B------:R-:W-:Y:S05]  /*5000*/  BSYNC.RECONVERGENT B3 ;  /* 0x0000000000037941 */ /* 0x000fea0003800200 */
.L_x_80:
[----:B------:R-:W-:-:S05]  /*5010*/  LOP3.LUT R4, R0, 0x7ff, RZ, 0xc0, !PT ;  /* 0x000007ff00047812 */ /* 0x000fca00078ec0ff */
[----:B------:R-:W-:-:S05]  /*5020*/  VIADD R4, R4, 0xfffffc00 ;  /* 0xfffffc0004047836 */ /* 0x000fca0000000000 */
[----:B------:R-:W-:Y:S02]  /*5030*/  SHF.R.U32.HI R5, RZ, 0x6, R4 ;  /* 0x00000006ff057819 */ /* 0x000fe40000011604 */
[----:B------:R-:W-:Y:S02]  /*5040*/  ISETP.GE.U32.AND P0, PT, R4, 0x80, PT ;  /* 0x000000800400780c */ /* 0x000fe40003f06070 */
[----:B------:R-:W-:-:S04]  /*5050*/  IADD3 R5, PT, PT, -R5, 0x13, RZ ;  /* 0x0000001305057810 */ /* 0x000fc80007ffe1ff */
[----:B------:R-:W-:-:S07]  /*5060*/  SEL R10, R5, 0x12, P0 ;  /* 0x00000012050a7807 */ /* 0x000fce0000000000 */
.L_x_79:
[----:B------:R-:W-:Y:S05]  /*5070*/  BSYNC.RECONVERGENT B2 ;  /* 0x0000000000027941 */ /* 0x000fea0003800200 */
.L_x_78:
[C---:B------:R-:W-:Y:S02]  /*5080*/  LOP3.LUT R4, R0.reuse, 0x7ff, RZ, 0xc0, !PT ;  /* 0x000007ff00047812 */ /* 0x040fe400078ec0ff */
[----:B------:R-:W-:-:S03]  /*5090*/  LOP3.LUT P0, R31, R0, 0x3f, RZ, 0xc0, !PT ;  /* 0x0000003f001f7812 */ /* 0x000fc6000780c0ff */
[----:B------:R-:W-:-:S05]  /*50a0*/  VIADD R4, R4, 0xfffffc00 ;  /* 0xfffffc0004047836 */ /* 0x000fca0000000000 */
[----:B------:R-:W-:-:S05]  /*50b0*/  SHF.R.U32.HI R29, RZ, 0x6, R4 ;  /* 0x00000006ff1d7819 */ /* 0x000fca0000011604 */
[----:B------:R-:W-:-:S04]  /*50c0*/  IMAD.IADD R29, R29, 0x1, R10 ;  /* 0x000000011d1d7824 */ /* 0x000fc800078e020a */
[----:B------:R-:W-:-:S05]  /*50d0*/  IMAD.U32 R29, R29, 0x8, R8 ;  /* 0x000000081d1d7824 */ /* 0x000fca00078e0008 */
[----:B------:R0:W-:Y:S04]  /*50e0*/  STL.64 [R29+-0x78], R26 ;  /* 0xffff881a1d007387 */ /* 0x0001e80000100a00 */
[----:B------:R-:W2:Y:S04]  /*50f0*/  @P0 LDL.64 R10, [R1+0x20] ;  /* 0x00002000010a0983 */ /* 0x000ea80000100a00 */
[----:B------:R-:W3:Y:S04]  /*5100*/  LDL.64 R4, [R1+0x28] ;  /* 0x0000280001047983 */ /* 0x000ee80000100a00 */
[----:B------:R-:W4:Y:S01]  /*5110*/  LDL.64 R6, [R1+0x30] ;  /* 0x0000300001067983 */ /* 0x000f220000100a00 */
[----:B------:R-:W-:Y:S01]  /*5120*/  @P0 LOP3.LUT R0, R31, 0x3f, RZ, 0x3c, !PT ;  /* 0x0000003f1f000812 */ /* 0x000fe200078e3cff */
[----:B------:R-:W-:Y:S01]  /*5130*/  BSSY.RECONVERGENT B2, `(.L_x_82) ;  /* 0x0000034000027945 */ /* 0x000fe20003800200 */
[----:B--2---:R-:W-:-:S02]  /*5140*/  @P0 SHF.R.U64 R9, R10, 0x1, R11 ;  /* 0x000000010a090819 */ /* 0x004fc4000000120b */
[----:B------:R-:W-:Y:S02]  /*5150*/  @P0 SHF.R.U32.HI R11, RZ, 0x1, R11 ;  /* 0x00000001ff0b0819 */ /* 0x000fe4000001160b */
[CC--:B---3--:R-:W-:Y:S02]  /*5160*/  @P0 SHF.L.U32 R13, R4.reuse, R31.reuse, RZ ;  /* 0x0000001f040d0219 */ /* 0x0c8fe400000006ff */
[----:B------:R-:W-:Y:S02]  /*5170*/  @P0 SHF.R.U64 R8, R9, R0, R11 ;  /* 0x0000000009080219 */ /* 0x000fe4000000120b */
[--C-:B------:R-:W-:Y:S02]  /*5180*/  @P0 SHF.R.U32.HI R17, RZ, 0x1, R5.reuse ;  /* 0x00000001ff110819 */ /* 0x100fe40000011605 */
[C-C-:B------:R-:W-:Y:S02]  /*5190*/  @P0 SHF.R.U64 R15, R4.reuse, 0x1, R5.reuse ;  /* 0x00000001040f0819 */ /* 0x140fe40000001205 */
[----:B------:R-:W-:-:S02]  /*51a0*/  @P0 SHF.L.U64.HI R10, R4, R31, R5 ;  /* 0x0000001f040a0219 */ /* 0x000fc40000010205 */
[----:B------:R-:W-:Y:S02]  /*51b0*/  @P0 SHF.R.U32.HI R9, RZ, R0, R11 ;  /* 0x00000000ff090219 */ /* 0x000fe4000001160b */
[----:B------:R-:W-:Y:S02]  /*51c0*/  @P0 LOP3.LUT R4, R13, R8, RZ, 0xfc, !PT ;  /* 0x000000080d040212 */ /* 0x000fe400078efcff */
[----:B----4-:R-:W-:Y:S02]  /*51d0*/  @P0 SHF.L.U32 R11, R6, R31, RZ ;  /* 0x0000001f060b0219 */ /* 0x010fe400000006ff */
[----:B------:R-:W-:Y:S02]  /*51e0*/  @P0 SHF.R.U64 R14, R15, R0, R17 ;  /* 0x000000000f0e0219 */ /* 0x000fe40000001211 */
[----:B------:R-:W-:Y:S01]  /*51f0*/  @P0 LOP3.LUT R5, R10, R9, RZ, 0xfc, !PT ;  /* 0x000000090a050212 */ /* 0x000fe200078efcff */
[----:B------:R-:W-:Y:S01]  /*5200*/  IMAD.SHL.U32 R10, R4, 0x4, RZ ;  /* 0x00000004040a7824 */ /* 0x000fe200078e00ff */
[----:B------:R-:W-:-:S02]  /*5210*/  @P0 SHF.L.U64.HI R9, R6, R31, R7 ;  /* 0x0000001f06090219 */ /* 0x000fc40000010207 */
[----:B------:R-:W-:Y:S02]  /*5220*/  @P0 LOP3.LUT R6, R11, R14, RZ, 0xfc, !PT ;  /* 0x0000000e0b060212 */ /* 0x000fe400078efcff */
[----:B------:R-:W-:Y:S02]  /*5230*/  @P0 SHF.R.U32.HI R0, RZ, R0, R17 ;  /* 0x00000000ff000219 */ /* 0x000fe40000011611 */
[----:B------:R-:W-:Y:S02]  /*5240*/  SHF.L.U64.HI R11, R4, 0x2, R5 ;  /* 0x00000002040b7819 */ /* 0x000fe40000010205 */
[----:B------:R-:W-:Y:S02]  /*5250*/  @P0 LOP3.LUT R7, R9, R0, RZ, 0xfc, !PT ;  /* 0x0000000009070212 */ /* 0x000fe400078efcff */
[----:B------:R-:W-:Y:S02]  /*5260*/  SHF.L.W.U32.HI R5, R5, 0x2, R6 ;  /* 0x0000000205057819 */ /* 0x000fe40000010e06 */
[----:B------:R-:W-:-:S02]  /*5270*/  IADD3 RZ, P0, PT, RZ, -R10, RZ ;  /* 0x8000000affff7210 */ /* 0x000fc40007f1e0ff */
[----:B------:R-:W-:Y:S02]  /*5280*/  LOP3.LUT R0, RZ, R11, RZ, 0x33, !PT ;  /* 0x0000000bff007212 */ /* 0x000fe400078e33ff */
[----:B------:R-:W-:Y:S02]  /*5290*/  SHF.L.W.U32.HI R6, R6, 0x2, R7 ;  /* 0x0000000206067819 */ /* 0x000fe40000010e07 */
[----:B------:R-:W-:Y:S02]  /*52a0*/  LOP3.LUT R4, RZ, R5, RZ, 0x33, !PT ;  /* 0x00000005ff047212 */ /* 0x000fe400078e33ff */
[----:B------:R-:W-:Y:S02]  /*52b0*/  IADD3.X R8, P0, PT, RZ, R0, RZ, P0, !PT ;  /* 0x00000000ff087210 */ /* 0x000fe4000071e4ff */
[----:B------:R-:W-:Y:S02]  /*52c0*/  LOP3.LUT R9, RZ, R6, RZ, 0x33, !PT ;  /* 0x00000006ff097212 */ /* 0x000fe400078e33ff */
[----:B------:R-:W-:-:S02]  /*52d0*/  IADD3.X R0, P1, PT, RZ, R4, RZ, P0, !PT ;  /* 0x00000004ff007210 */ /* 0x000fc4000073e4ff */
[----:B------:R-:W-:-:S03]  /*52e0*/  ISETP.GT.U32.AND P2, PT, R5, -0x1, PT ;  /* 0xffffffff0500780c */ /* 0x000fc60003f44070 */
[----:B------:R-:W-:Y:S01]  /*52f0*/  IMAD.X R9, RZ, RZ, R9, P1 ;  /* 0x000000ffff097224 */ /* 0x000fe200008e0609 */
[----:B------:R-:W-:-:S04]  /*5300*/  ISETP.GT.AND.EX P0, PT, R6, -0x1, PT, P2 ;  /* 0xffffffff0600780c */ /* 0x000fc80003f04320 */
[----:B------:R-:W-:Y:S02]  /*5310*/  SEL R4, R6, R9, P0 ;  /* 0x0000000906047207 */ /* 0x000fe40000000000 */
[----:B------:R-:W-:Y:S02]  /*5320*/  SEL R15, R5, R0, P0 ;  /* 0x00000000050f7207 */ /* 0x000fe40000000000 */
[----:B------:R-:W-:Y:S02]  /*5330*/  ISETP.NE.U32.AND P1, PT, R4, RZ, PT ;  /* 0x000000ff0400720c */ /* 0x000fe40003f25070 */
[----:B------:R-:W-:Y:S02]  /*5340*/  SEL R11, R11, R8, P0 ;  /* 0x000000080b0b7207 */ /* 0x000fe40000000000 */
[----:B------:R-:W-:Y:S01]  /*5350*/  SEL R5, R15, R4, !P1 ;  /* 0x000000040f057207 */ /* 0x000fe20004800000 */
[----:B------:R-:W-:-:S05]  /*5360*/  @!P0 IMAD.MOV R10, RZ, RZ, -R10 ;  /* 0x000000ffff0a8224 */ /* 0x000fca00078e0a0a */
[----:B------:R-:W1:Y:S02]  /*5370*/  FLO.U32 R5, R5 ;  /* 0x0000000500057300 */ /* 0x000e6400000e0000 */
[C---:B-1----:R-:W-:Y:S02]  /*5380*/  IADD3 R9, PT, PT, -R5.reuse, 0x1f, RZ ;  /* 0x0000001f05097810 */ /* 0x042fe40007ffe1ff */
[----:B------:R-:W-:-:S03]  /*5390*/  IADD3 R0, PT, PT, -R5, 0x3f, RZ ;  /* 0x0000003f05007810 */ /* 0x000fc60007ffe1ff */
[----:B------:R-:W-:-:S05]  /*53a0*/  @P1 IMAD.MOV R0, RZ, RZ, R9 ;  /* 0x000000ffff001224 */ /* 0x000fca00078e0209 */
[----:B------:R-:W-:-:S13]  /*53b0*/  ISETP.NE.AND P1, PT, R0, RZ, PT ;  /* 0x000000ff0000720c */ /* 0x000fda0003f25270 */
[----:B0-----:R-:W-:Y:S05]  /*53c0*/  @!P1 BRA `(.L_x_83) ;  /* 0x0000000000289947 */ /* 0x001fea0003800000 */
[--C-:B------:R-:W-:Y:S02]  /*53d0*/  SHF.R.U64 R9, R10, 0x1, R11.reuse ;  /* 0x000000010a097819 */ /* 0x100fe4000000120b */
[C---:B------:R-:W-:Y:S02]  /*53e0*/  LOP3.LUT R5, R0.reuse, 0x3f, RZ, 0xc0, !PT ;  /* 0x0000003f00057812 */ /* 0x040fe400078ec0ff */
[----:B------:R-:W-:Y:S02]  /*53f0*/  SHF.R.U32.HI R11, RZ, 0x1, R11 ;  /* 0x00000001ff0b7819 */ /* 0x000fe4000001160b */
[----:B------:R-:W-:Y:S02]  /*5400*/  LOP3.LUT R8, R0, 0x3f, RZ, 0xc, !PT ;  /* 0x0000003f00087812 */ /* 0x000fe400078e0cff */
[CC--:B------:R-:W-:Y:S02]  /*5410*/  SHF.L.U64.HI R13, R15.reuse, R5.reuse, R4 ;  /* 0x000000050f0d7219 */ /* 0x0c0fe40000010204 */
[----:B------:R-:W-:-:S02]  /*5420*/  SHF.L.U32 R5, R15, R5, RZ ;  /* 0x000000050f057219 */ /* 0x000fc400000006ff */
[-CC-:B------:R-:W-:Y:S02]  /*5430*/  SHF.R.U64 R4, R9, R8.reuse, R11.reuse ;  /* 0x0000000809047219 */ /* 0x180fe4000000120b */
[----:B------:R-:W-:Y:S02]  /*5440*/  SHF.R.U32.HI R8, RZ, R8, R11 ;  /* 0x00000008ff087219 */ /* 0x000fe4000001160b */
[----:B------:R-:W-:Y:S02]  /*5450*/  LOP3.LUT R15, R5, R4, RZ, 0xfc, !PT ;  /* 0x00000004050f7212 */ /* 0x000fe400078efcff */
[----:B------:R-:W-:-:S07]  /*5460*/  LOP3.LUT R4, R13, R8, RZ, 0xfc, !PT ;  /* 0x000000080d047212 */ /* 0x000fce00078efcff */
.L_x_83:
[----:B------:R-:W-:Y:S05]  /*5470*/  BSYNC.RECONVERGENT B2 ;  /* 0x0000000000027941 */ /* 0x000fea0003800200 */
.L_x_82:
[----:B------:R-:W-:Y:S01]  /*5480*/  IMAD.WIDE.U32 R10, R15, 0x2168c235, RZ ;  /* 0x2168c2350f0a7825 */ /* 0x000fe200078e00ff */
[----:B------:R-:W-:Y:S02]  /*5490*/  MOV R9, RZ ;  /* 0x000000ff00097202 */ /* 0x000fe40000000f00 */
[----:B------:R-:W-:Y:S01]  /*54a0*/  SHF.R.U32.HI R7, RZ, 0x1e, R7 ;  /* 0x0000001eff077819 */ /* 0x000fe20000011607 */
[----:B------:R-:W-:Y:S01]  /*54b0*/  IMAD.MOV.U32 R8, RZ, RZ, R11 ;  /* 0x000000ffff087224 */ /* 0x000fe200078e000b */
[----:B------:R-:W-:Y:S01]  /*54c0*/  IADD3 RZ, P1, PT, R10, R10, RZ ;  /* 0x0000000a0aff7210 */ /* 0x000fe20007f3e0ff */
[----:B------:R-:W-:Y:S01]  /*54d0*/  IMAD.HI.U32 R5, R4, -0x36f0255e, RZ ;  /* 0xc90fdaa204057827 */ /* 0x000fe200078e00ff */
[----:B------:R-:W-:-:S03]  /*54e0*/  LEA.HI R6, R6, R7, RZ, 0x1 ;  /* 0x0000000706067211 */ /* 0x000fc600078f08ff */
[----:B------:R-:W-:-:S04]  /*54f0*/  IMAD.WIDE.U32 R8, R15, -0x36f0255e, R8 ;  /* 0xc90fdaa20f087825 */ /* 0x000fc800078e0008 */
[C---:B------:R-:W-:Y:S02]  /*5500*/  IMAD R11, R4.reuse, -0x36f0255e, RZ ;  /* 0xc90fdaa2040b7824 */ /* 0x040fe400078e02ff */
[----:B------:R-:W-:-:S04]  /*5510*/  IMAD.WIDE.U32 R8, P2, R4, 0x2168c235, R8 ;  /* 0x2168c23504087825 */ /* 0x000fc80007840008 */
[----:B------:R-:W-:Y:S01]  /*5520*/  IMAD.X R4, RZ, RZ, R5, P2 ;  /* 0x000000ffff047224 */ /* 0x000fe200010e0605 */
[----:B------:R-:W-:Y:S02]  /*5530*/  IADD3 R5, P2, PT, R11, R9, RZ ;  /* 0x000000090b057210 */ /* 0x000fe40007f5e0ff */
[----:B------:R-:W-:Y:S02]  /*5540*/  IADD3.X RZ, P1, PT, R8, R8, RZ, P1, !PT ;  /* 0x0000000808ff7210 */ /* 0x000fe40000f3e4ff */
[C---:B------:R-:W-:Y:S01]  /*5550*/  ISETP.GT.U32.AND P3, PT, R5.reuse, RZ, PT ;  /* 0x000000ff0500720c */ /* 0x040fe20003f64070 */
[----:B------:R-:W-:Y:S01]  /*5560*/  IMAD.X R4, RZ, RZ, R4, P2 ;  /* 0x000000ffff047224 */ /* 0x000fe200010e0604 */
[----:B------:R-:W-:-:S04]  /*5570*/  IADD3.X R8, P2, PT, R5, R5, RZ, P1, !PT ;  /* 0x0000000505087210 */ /* 0x000fc80000f5e4ff */
[C---:B------:R-:W-:Y:S01]  /*5580*/  ISETP.GT.AND.EX P1, PT, R4.reuse, RZ, PT, P3 ;  /* 0x000000ff0400720c */ /* 0x040fe20003f24330 */
[----:B------:R-:W-:-:S03]  /*5590*/  IMAD.X R9, R4, 0x1, R4, P2 ;  /* 0x0000000104097824 */ /* 0x000fc600010e0604 */
[----:B------:R-:W-:Y:S02]  /*55a0*/  SEL R5, R8, R5, P1 ;  /* 0x0000000508057207 */ /* 0x000fe40000800000 */
[----:B------:R-:W-:Y:S02]  /*55b0*/  SEL R8, R9, R4, P1 ;  /* 0x0000000409087207 */ /* 0x000fe40000800000 */
[----:B------:R-:W-:Y:S02]  /*55c0*/  IADD3 R5, P2, PT, R5, 0x1, RZ ;  /* 0x0000000105057810 */ /* 0x000fe40007f5e0ff */
[----:B------:R-:W-:Y:S02]  /*55d0*/  SEL R9, RZ, 0xffffffff, !P1 ;  /* 0xffffffffff097807 */ /* 0x000fe40004800000 */
[----:B------:R-:W-:Y:S01]  /*55e0*/  LOP3.LUT P1, R4, R21, 0x80000000, RZ, 0xc0, !PT ;  /* 0x8000000015047812 */ /* 0x000fe2000782c0ff */
[----:B------:R-:W-:Y:S02]  /*55f0*/  IMAD.X R8, RZ, RZ, R8, P2 ;  /* 0x000000ffff087224 */ /* 0x000fe400010e0608 */
[----:B------:R-:W-:Y:S01]  /*5600*/  IMAD.IADD R9, R9, 0x1, -R0 ;  /* 0x0000000109097824 */ /* 0x000fe200078e0a00 */
[----:B------:R-:W-:-:S02]  /*5610*/  @!P0 LOP3.LUT R4, R4, 0x80000000, RZ, 0x3c, !PT ;  /* 0x8000000004048812 */ /* 0x000fc400078e3cff */
[----:B------:R-:W-:-:S04]  /*5620*/  SHF.R.U64 R5, R5, 0xa, R8 ;  /* 0x0000000a05057819 */ /* 0x000fc80000001208 */
[----:B------:R-:W-:-:S03]  /*5630*/  IADD3 R5, P2, PT, R5, 0x1, RZ ;  /* 0x0000000105057810 */ /* 0x000fc60007f5e0ff */
[----:B------:R-:W-:Y:S01]  /*5640*/  @P1 IMAD.MOV R6, RZ, RZ, -R6 ;  /* 0x000000ffff061224 */ /* 0x000fe200078e0a06 */
[----:B------:R-:W-:-:S04]  /*5650*/  LEA.HI.X R8, R8, RZ, RZ, 0x16, P2 ;  /* 0x000000ff08087211 */ /* 0x000fc800010fb4ff */
[--C-:B------:R-:W-:Y:S01]  /*5660*/  SHF.R.U64 R0, R5, 0x1, R8.reuse ;  /* 0x0000000105007819 */ /* 0x100fe20000001208 */
[----:B------:R-:W-:Y:S01]  /*5670*/  IMAD.SHL.U32 R5, R9, 0x100000, RZ ;  /* 0x0010000009057824 */ /* 0x000fe200078e00ff */
[----:B------:R-:W-:Y:S02]  /*5680*/  SHF.R.U32.HI R8, RZ, 0x1, R8 ;  /* 0x00000001ff087819 */ /* 0x000fe40000011608 */
[----:B------:R-:W-:-:S04]  /*5690*/  IADD3 R16, P2, P3, RZ, RZ, R0 ;  /* 0x000000ffff107210 */ /* 0x000fc80007b5e000 */
[----:B------:R-:W-:-:S04]  /*56a0*/  IADD3.X R5, PT, PT, R5, 0x3fe00000, R8, P2, P3 ;  /* 0x3fe0000005057810 */ /* 0x000fc800017e6408 */
[----:B------:R-:W-:-:S07]  /*56b0*/  LOP3.LUT R17, R5, R4, RZ, 0xfc, !PT ;  /* 0x0000000405117212 */ /* 0x000fce00078efcff */
.L_x_77:
[----:B------:R-:W-:Y:S02]  /*56c0*/  IMAD.MOV.U32 R13, RZ, RZ, 0x0 ;  /* 0x00000000ff0d7424 */ /* 0x000fe400078e00ff */
[----:B------:R-:W-:Y:S02]  /*56d0*/  IMAD.MOV.U32 R0, RZ, RZ, R6 ;  /* 0x000000ffff007224 */ /* 0x000fe400078e0006 */
[----:B------:R-:W-:Y:S05]  /*56e0*/  RET.REL.NODEC R12 `(_Z7computeiiPdS_dS_S_S_) ;  /* 0xffffffa80c447950 */ /* 0x000fea0003c3ffff */
.L_x_84:
        /* <DEDUP_REMOVED lines=9> */
.L_x_95:


//--------------------- .text._Z6updateiiPdS_S_S_dd --------------------------
	.section	.text._Z6updateiiPdS_S_S_dd,"ax",@progbits
	.align	128
        .global         _Z6updateiiPdS_S_S_dd
        .type           _Z6updateiiPdS_S_S_dd,@function
        .size           _Z6updateiiPdS_S_S_dd,(.L_x_96 - _Z6updateiiPdS_S_S_dd)
        .other          _Z6updateiiPdS_S_S_dd,@"STO_CUDA_ENTRY STV_DEFAULT"
_Z6updateiiPdS_S_S_dd:
.text._Z6updateiiPdS_S_S_dd:
[----:B------:R-:W-:Y:S01]  /*0000*/  LDC R1, c[0x0][0x37c] ;  /* 0x0000df00ff017b82 */ /* 0x000fe20000000800 */
[----:B------:R-:W0:Y:S07]  /*0010*/  S2R R0, SR_TID.X ;  /* 0x0000000000007919 */ /* 0x000e2e0000002100 */
[----:B------:R-:W0:Y:S01]  /*0020*/  S2UR UR4, SR_CTAID.X ;  /* 0x00000000000479c3 */ /* 0x000e220000002500 */
[----:B------:R-:W1:Y:S07]  /*0030*/  LDCU UR5, c[0x0][0x380] ;  /* 0x00007000ff0577ac */ /* 0x000e6e0008000800 */
[----:B------:R-:W0:Y:S02]  /*0040*/  LDC R3, c[0x0][0x360] ;  /* 0x0000d800ff037b82 */ /* 0x000e240000000800 */
[----:B0-----:R-:W-:-:S05]  /*0050*/  IMAD R3, R3, UR4, R0 ;  /* 0x0000000403037c24 */ /* 0x001fca000f8e0200 */
[----:B-1----:R-:W-:-:S13]  /*0060*/  ISETP.GE.AND P0, PT, R3, UR5, PT ;  /* 0x0000000503007c0c */ /* 0x002fda000bf06270 */
[----:B------:R-:W-:Y:S05]  /*0070*/  @P0 EXIT ;  /* 0x000000000000094d */ /* 0x000fea0003800000 */
[----:B------:R-:W0:Y:S08]  /*0080*/  LDC R0, c[0x0][0x3ac] ;  /* 0x0000eb00ff007b82 */ /* 0x000e300000000800 */
[----:B------:R-:W1:Y:S01]  /*0090*/  LDC.64 R8, c[0x0][0x3a8] ;  /* 0x0000ea00ff087b82 */ /* 0x000e620000000a00 */
[----:B0-----:R-:W1:Y:S01]  /*00a0*/  MUFU.RCP64H R5, R0 ;  /* 0x0000000000057308 */ /* 0x001e620000001800 */
[----:B------:R-:W-:-:S05]  /*00b0*/  VIADD R4, R0, 0x300402 ;  /* 0x0030040200047836 */ /* 0x000fca0000000000 */
[----:B------:R-:W-:Y:S01]  /*00c0*/  FSETP.GEU.AND P0, PT, |R4|, 5.8789094863358348022e-39, PT ;  /* 0x004004020400780b */ /* 0x000fe20003f0e200 */
[----:B-1----:R-:W-:-:S08]  /*00d0*/  DFMA R6, R4, -R8, 1 ;  /* 0x3ff000000406742b */ /* 0x002fd00000000808 */
[----:B------:R-:W-:-:S08]  /*00e0*/  DFMA R6, R6, R6, R6 ;  /* 0x000000060606722b */ /* 0x000fd00000000006 */
[----:B------:R-:W-:-:S08]  /*00f0*/  DFMA R6, R4, R6, R4 ;  /* 0x000000060406722b */ /* 0x000fd00000000004 */
[----:B------:R-:W-:-:S08]  /*0100*/  DFMA R8, R6, -R8, 1 ;  /* 0x3ff000000608742b */ /* 0x000fd00000000808 */
[----:B------:R-:W-:Y:S01]  /*0110*/  DFMA R6, R6, R8, R6 ;  /* 0x000000080606722b */ /* 0x000fe20000000006 */
[----:B------:R-:W-:Y:S10]  /*0120*/  @P0 BRA `(.L_x_85) ;  /* 0x0000000000100947 */ /* 0x000ff40003800000 */
[----:B------:R-:W-:-:S05]  /*0130*/  LOP3.LUT R0, R0, 0x7fffffff, RZ, 0xc0, !PT ;  /* 0x7fffffff00007812 */ /* 0x000fca00078ec0ff */
[----:B------:R-:W-:Y:S01]  /*0140*/  VIADD R8, R0, 0xfff00000 ;  /* 0xfff0000000087836 */ /* 0x000fe20000000000 */
[----:B------:R-:W-:-:S07]  /*0150*/  MOV R0, 0x170 ;  /* 0x0000017000007802 */ /* 0x000fce0000000f00 */
[----:B------:R-:W-:Y:S05]  /*0160*/  CALL.REL.NOINC `($__internal_2_$__cuda_sm20_dblrcp_rn_slowpath_v3) ;  /* 0x0000000800dc7944 */ /* 0x000fea0003c00000 */
.L_x_85:
[----:B------:R-:W0:Y:S02]  /*0170*/  LDC R0, c[0x0][0x384] ;  /* 0x0000e100ff007b82 */ /* 0x000e240000000800 */
[----:B0-----:R-:W-:-:S13]  /*0180*/  ISETP.GE.AND P0, PT, R0, 0x1, PT ;  /* 0x000000010000780c */ /* 0x001fda0003f06270 */
[----:B------:R-:W-:Y:S05]  /*0190*/  @!P0 EXIT ;  /* 0x000000000000894d */ /* 0x000fea0003800000 */
[----:B------:R-:W0:Y:S01]  /*01a0*/  LDC.64 R8, c[0x0][0x3b0] ;  /* 0x0000ec00ff087b82 */ /* 0x000e220000000a00 */
[----:B------:R-:W-:Y:S01]  /*01b0*/  ISETP.GE.U32.AND P0, PT, R0, 0x4, PT ;  /* 0x000000040000780c */ /* 0x000fe20003f06070 */
[----:B------:R-:W1:Y:S01]  /*01c0*/  LDCU.64 UR12, c[0x0][0x358] ;  /* 0x00006b00ff0c77ac */ /* 0x000e620008000a00 */
[----:B------:R-:W-:Y:S01]  /*01d0*/  IMAD R2, R3, R0, RZ ;  /* 0x0000000003027224 */ /* 0x000fe200078e02ff */
[----:B------:R-:W-:Y:S01]  /*01e0*/  MOV R3, RZ ;  /* 0x000000ff00037202 */ /* 0x000fe20000000f00 */
[----:B0-----:R-:W-:-:S09]  /*01f0*/  DMUL R10, R8, 0.5 ;  /* 0x3fe00000080a7828 */ /* 0x001fd20000000000 */
[----:B-1----:R-:W-:Y:S05]  /*0200*/  @!P0 BRA `(.L_x_86) ;  /* 0x0000000400788947 */ /* 0x002fea0003800000 */
[----:B------:R-:W0:Y:S01]  /*0210*/  LDCU.128 UR8, c[0x0][0x390] ;  /* 0x00007200ff0877ac */ /* 0x000e220008000c00 */
[----:B------:R-:W-:Y:S01]  /*0220*/  LOP3.LUT R3, R0, 0x7ffffffc, RZ, 0xc0, !PT ;  /* 0x7ffffffc00037812 */ /* 0x000fe200078ec0ff */
[----:B------:R-:W-:Y:S01]  /*0230*/  IMAD.MOV.U32 R4, RZ, RZ, R2 ;  /* 0x000000ffff047224 */ /* 0x000fe200078e0002 */
[----:B------:R-:W1:Y:S02]  /*0240*/  LDCU.64 UR6, c[0x0][0x3a0] ;  /* 0x00007400ff0677ac */ /* 0x000e640008000a00 */
[----:B------:R-:W-:Y:S01]  /*0250*/  IADD3 R5, PT, PT, -R3, RZ, RZ ;  /* 0x000000ff03057210 */ /* 0x000fe20007ffe1ff */
[----:B0-----:R-:W-:Y:S02]  /*0260*/  UIADD3 UR8, UP0, UPT, UR8, 0x10, URZ ;  /* 0x0000001008087890 */ /* 0x001fe4000ff1e0ff */
[----:B------:R-:W-:Y:S02]  /*0270*/  UIADD3 UR4, UP2, UPT, UR10, 0x10, URZ ;  /* 0x000000100a047890 */ /* 0x000fe4000ff5e0ff */
[----:B-1----:R-:W-:-:S02]  /*0280*/  UIADD3 UR6, UP1, UPT, UR6, 0x10, URZ ;  /* 0x0000001006067890 */ /* 0x002fc4000ff3e0ff */
[----:B------:R-:W-:Y:S02]  /*0290*/  UIADD3.X UR9, UPT, UPT, URZ, UR9, URZ, UP0, !UPT ;  /* 0x00000009ff097290 */ /* 0x000fe400087fe4ff */
[----:B------:R-:W-:Y:S02]  /*02a0*/  UIADD3.X UR5, UPT, UPT, URZ, UR11, URZ, UP2, !UPT ;  /* 0x0000000bff057290 */ /* 0x000fe400097fe4ff */
[----:B------:R-:W-:-:S12]  /*02b0*/  UIADD3.X UR7, UPT, UPT, URZ, UR7, URZ, UP1, !UPT ;  /* 0x00000007ff077290 */ /* 0x000fd80008ffe4ff */
.L_x_87:
[----:B-1----:R-:W0:Y:S01]  /*02c0*/  LDC.64 R18, c[0x0][0x388] ;  /* 0x0000e200ff127b82 */ /* 0x002e220000000a00 */
[----:B------:R-:W-:Y:S01]  /*02d0*/  MOV R13, UR7 ;  /* 0x00000007000d7c02 */ /* 0x000fe20008000f00 */
[----:B------:R-:W-:Y:S01]  /*02e0*/  IMAD.U32 R12, RZ, RZ, UR6 ;  /* 0x00000006ff0c7e24 */ /* 0x000fe2000f8e00ff */
[----:B------:R-:W-:Y:S01]  /*02f0*/  MOV R17, UR9 ;  /* 0x0000000900117c02 */ /* 0x000fe20008000f00 */
[----:B------:R-:W-:Y:S02]  /*0300*/  IMAD.U32 R16, RZ, RZ, UR8 ;  /* 0x00000008ff107e24 */ /* 0x000fe4000f8e00ff */
[----:B------:R-:W-:-:S05]  /*0310*/  IMAD.WIDE R12, R4, 0x8, R12 ;  /* 0x00000008040c7825 */ /* 0x000fca00078e020c */
[----:B------:R-:W2:Y:S01]  /*0320*/  LDG.E.64 R14, desc[UR12][R12.64+-0x10] ;  /* 0xfffff00c0c0e7981 */ /* 0x000ea2000c1e1b00 */
[----:B------:R-:W-:-:S05]  /*0330*/  IMAD.WIDE R16, R4, 0x8, R16 ;  /* 0x0000000804107825 */ /* 0x000fca00078e0210 */
[----:B------:R-:W3:Y:S01]  /*0340*/  LDG.E.64 R22, desc[UR12][R16.64+-0x10] ;  /* 0xfffff00c10167981 */ /* 0x000ee2000c1e1b00 */
[----:B0-----:R-:W-:-:S05]  /*0350*/  IMAD.WIDE R18, R4, 0x8, R18 ;  /* 0x0000000804127825 */ /* 0x001fca00078e0212 */
[----:B------:R-:W3:Y:S01]  /*0360*/  LDG.E.64 R20, desc[UR12][R18.64] ;  /* 0x0000000c12147981 */ /* 0x000ee2000c1e1b00 */
[----:B--2---:R-:W-:Y:S02]  /*0370*/  DMUL R14, R14, 0.5 ;  /* 0x3fe000000e0e7828 */ /* 0x004fe40000000000 */
[----:B---3--:R-:W-:-:S06]  /*0380*/  DFMA R20, R22, R8, R20 ;  /* 0x000000081614722b */ /* 0x008fcc0000000014 */
[----:B------:R-:W-:Y:S01]  /*0390*/  DMUL R22, R14, R8 ;  /* 0x000000080e167228 */ /* 0x000fe20000000000 */
[----:B------:R-:W-:Y:S01]  /*03a0*/  MOV R15, UR5 ;  /* 0x00000005000f7c02 */ /* 0x000fe20008000f00 */
[----:B------:R-:W-:-:S06]  /*03b0*/  IMAD.U32 R14, RZ, RZ, UR4 ;  /* 0x00000004ff0e7e24 */ /* 0x000fcc000f8e00ff */
[----:B------:R-:W-:Y:S01]  /*03c0*/  DFMA R26, R22, R8, R20 ;  /* 0x00000008161a722b */ /* 0x000fe20000000014 */
[----:B------:R-:W-:-:S06]  /*03d0*/  IMAD.WIDE R14, R4, 0x8, R14 ;  /* 0x00000008040e7825 */ /* 0x000fcc00078e020e */
[----:B------:R0:W-:Y:S04]  /*03e0*/  STG.E.64 desc[UR12][R18.64], R26 ;  /* 0x0000001a12007986 */ /* 0x0001e8000c101b0c */
[----:B------:R-:W2:Y:S04]  /*03f0*/  LDG.E.64 R20, desc[UR12][R14.64+-0x10] ;  /* 0xfffff00c0e147981 */ /* 0x000ea8000c1e1b00 */
[----:B------:R-:W2:Y:S04]  /*0400*/  LDG.E.64 R22, desc[UR12][R12.64+-0x10] ;  /* 0xfffff00c0c167981 */ /* 0x000ea8000c1e1b00 */
[----:B------:R-:W3:Y:S01]  /*0410*/  LDG.E.64 R24, desc[UR12][R16.64+-0x10] ;  /* 0xfffff00c10187981 */ /* 0x000ee2000c1e1b00 */
[----:B--2---:R-:W-:-:S08]  /*0420*/  DFMA R20, R20, R6, R22 ;  /* 0x000000061414722b */ /* 0x004fd00000000016 */
[----:B---3--:R-:W-:-:S07]  /*0430*/  DFMA R28, R10, R20, R24 ;  /* 0x000000140a1c722b */ /* 0x008fce0000000018 */
[----:B------:R-:W-:Y:S04]  /*0440*/  STG.E.64 desc[UR12][R16.64+-0x10], R28 ;  /* 0xfffff01c10007986 */ /* 0x000fe8000c101b0c */
[----:B------:R-:W0:Y:S04]  /*0450*/  LDG.E.64 R20, desc[UR12][R14.64+-0x10] ;  /* 0xfffff00c0e147981 */ /* 0x000e28000c1e1b00 */
[----:B------:R-:W2:Y:S01]  /*0460*/  LDG.E.64 R22, desc[UR12][R12.64+-0x8] ;  /* 0xfffff80c0c167981 */ /* 0x000ea2000c1e1b00 */
[----:B0-----:R-:W-:-:S07]  /*0470*/  DMUL R26, R20, R6 ;  /* 0x00000006141a7228 */ /* 0x001fce0000000000 */
[----:B------:R-:W-:Y:S04]  /*0480*/  STG.E.64 desc[UR12][R12.64+-0x10], R26 ;  /* 0xfffff01a0c007986 */ /* 0x000fe8000c101b0c */
[----:B------:R-:W3:Y:S04]  /*0490*/  LDG.E.64 R24, desc[UR12][R18.64+0x8] ;  /* 0x0000080c12187981 */ /* 0x000ee8000c1e1b00 */
[----:B------:R-:W3:Y:S01]  /*04a0*/  LDG.E.64 R20, desc[UR12][R16.64+-0x8] ;  /* 0xfffff80c10147981 */ /* 0x000ee2000c1e1b00 */
[----:B--2---:R-:W-:-:S08]  /*04b0*/  DMUL R22, R22, 0.5 ;  /* 0x3fe0000016167828 */ /* 0x004fd00000000000 */
[-C--:B------:R-:W-:Y:S02]  /*04c0*/  DMUL R22, R22, R8.reuse ;  /* 0x0000000816167228 */ /* 0x080fe40000000000 */
[----:B---3--:R-:W-:-:S08]  /*04d0*/  DFMA R20, R20, R8, R24 ;  /* 0x000000081414722b */ /* 0x008fd00000000018 */
[----:B------:R-:W-:-:S07]  /*04e0*/  DFMA R20, R22, R8, R20 ;  /* 0x000000081614722b */ /* 0x000fce0000000014 */
[----:B------:R0:W-:Y:S04]  /*04f0*/  STG.E.64 desc[UR12][R18.64+0x8], R20 ;  /* 0x0000081412007986 */ /* 0x0001e8000c101b0c */
[----:B------:R-:W2:Y:S04]  /*0500*/  LDG.E.64 R22, desc[UR12][R12.64+-0x8] ;  /* 0xfffff80c0c167981 */ /* 0x000ea8000c1e1b00 */
[----:B------:R-:W3:Y:S04]  /*0510*/  LDG.E.64 R24, desc[UR12][R16.64+-0x8] ;  /* 0xfffff80c10187981 */ /* 0x000ee8000c1e1b00 */
[----:B0-----:R-:W2:Y:S02]  /*0520*/  LDG.E.64 R20, desc[UR12][R14.64+-0x8] ;  /* 0xfffff80c0e147981 */ /* 0x001ea4000c1e1b00 */
[----:B--2---:R-:W-:-:S08]  /*0530*/  DFMA R22, R20, R6, R22 ;  /* 0x000000061416722b */ /* 0x004fd00000000016 */
[----:B---3--:R-:W-:-:S07]  /*0540*/  DFMA R26, R10, R22, R24 ;  /* 0x000000160a1a722b */ /* 0x008fce0000000018 */
[----:B------:R-:W-:Y:S04]  /*0550*/  STG.E.64 desc[UR12][R16.64+-0x8], R26 ;  /* 0xfffff81a10007986 */ /* 0x000fe8000c101b0c */
[----:B------:R-:W2:Y:S02]  /*0560*/  LDG.E.64 R22, desc[UR12][R14.64+-0x8] ;  /* 0xfffff80c0e167981 */ /* 0x000ea4000c1e1b00 */
[----:B--2---:R-:W-:Y:S02]  /*0570*/  DMUL R28, R22, R6 ;  /* 0x00000006161c7228 */ /* 0x004fe40000000000 */
[----:B------:R-:W2:Y:S05]  /*0580*/  LDG.E.64 R22, desc[UR12][R12.64] ;  /* 0x0000000c0c167981 */ /* 0x000eaa000c1e1b00 */
        /* <DEDUP_REMOVED lines=13> */
[----:B------:R0:W-:Y:S04]  /*0660*/  STG.E.64 desc[UR12][R16.64], R26 ;  /* 0x0000001a10007986 */ /* 0x0001e8000c101b0c */
[----:B------:R-:W2:Y:S04]  /*0670*/  LDG.E.64 R22, desc[UR12][R14.64] ;  /* 0x0000000c0e167981 */ /* 0x000ea8000c1e1b00 */
[----:B------:R-:W3:Y:S01]  /*0680*/  LDG.E.64 R24, desc[UR12][R12.64+0x8] ;  /* 0x0000080c0c187981 */ /* 0x000ee2000c1e1b00 */
[----:B--2---:R-:W-:-:S07]  /*0690*/  DMUL R28, R22, R6 ;  /* 0x00000006161c7228 */ /* 0x004fce0000000000 */
[----:B------:R1:W-:Y:S04]  /*06a0*/  STG.E.64 desc[UR12][R12.64], R28 ;  /* 0x0000001c0c007986 */ /* 0x0003e8000c101b0c */
[----:B------:R-:W2:Y:S04]  /*06b0*/  LDG.E.64 R22, desc[UR12][R18.64+0x18] ;  /* 0x0000180c12167981 */ /* 0x000ea8000c1e1b00 */
[----:B------:R-:W2:Y:S01]  /*06c0*/  LDG.E.64 R20, desc[UR12][R16.64+0x8] ;  /* 0x0000080c10147981 */ /* 0x000ea2000c1e1b00 */
[----:B---3--:R-:W-:-:S08]  /*06d0*/  DMUL R24, R24, 0.5 ;  /* 0x3fe0000018187828 */ /* 0x008fd00000000000 */
[-C--:B------:R-:W-:Y:S02]  /*06e0*/  DMUL R24, R24, R8.reuse ;  /* 0x0000000818187228 */ /* 0x080fe40000000000 */
[----:B--2---:R-:W-:-:S08]  /*06f0*/  DFMA R20, R20, R8, R22 ;  /* 0x000000081414722b */ /* 0x004fd00000000016 */
[----:B------:R-:W-:-:S07]  /*0700*/  DFMA R24, R24, R8, R20 ;  /* 0x000000081818722b */ /* 0x000fce0000000014 */
[----:B------:R1:W-:Y:S04]  /*0710*/  STG.E.64 desc[UR12][R18.64+0x18], R24 ;  /* 0x0000181812007986 */ /* 0x0003e8000c101b0c */
[----:B------:R-:W2:Y:S04]  /*0720*/  LDG.E.64 R22, desc[UR12][R14.64+0x8] ;  /* 0x0000080c0e167981 */ /* 0x000ea8000c1e1b00 */
[----:B0-----:R-:W2:Y:S04]  /*0730*/  LDG.E.64 R26, desc[UR12][R12.64+0x8] ;  /* 0x0000080c0c1a7981 */ /* 0x001ea8000c1e1b00 */
[----:B------:R-:W3:Y:S01]  /*0740*/  LDG.E.64 R20, desc[UR12][R16.64+0x8] ;  /* 0x0000080c10147981 */ /* 0x000ee2000c1e1b00 */
[----:B--2---:R-:W-:-:S08]  /*0750*/  DFMA R22, R22, R6, R26 ;  /* 0x000000061616722b */ /* 0x004fd0000000001a */
[----:B---3--:R-:W-:-:S07]  /*0760*/  DFMA R20, R10, R22, R20 ;  /* 0x000000160a14722b */ /* 0x008fce0000000014 */
[----:B------:R1:W-:Y:S04]  /*0770*/  STG.E.64 desc[UR12][R16.64+0x8], R20 ;  /* 0x0000081410007986 */ /* 0x0003e8000c101b0c */
[----:B------:R-:W2:Y:S01]  /*0780*/  LDG.E.64 R22, desc[UR12][R14.64+0x8] ;  /* 0x0000080c0e167981 */ /* 0x000ea2000c1e1b00 */
[----:B------:R-:W-:-:S05]  /*0790*/  VIADD R5, R5, 0x4 ;  /* 0x0000000405057836 */ /* 0x000fca0000000000 */
[----:B------:R-:W-:Y:S02]  /*07a0*/  ISETP.NE.AND P0, PT, R5, RZ, PT ;  /* 0x000000ff0500720c */ /* 0x000fe40003f05270 */
[----:B------:R-:W-:Y:S01]  /*07b0*/  IADD3 R4, PT, PT, R4, 0x4, RZ ;  /* 0x0000000404047810 */ /* 0x000fe20007ffe0ff */
[----:B--2---:R-:W-:-:S07]  /*07c0*/  DMUL R22, R22, R6 ;  /* 0x0000000616167228 */ /* 0x004fce0000000000 */
[----:B------:R1:W-:Y:S03]  /*07d0*/  STG.E.64 desc[UR12][R12.64+0x8], R22 ;  /* 0x000008160c007986 */ /* 0x0003e6000c101b0c */
[----:B------:R-:W-:Y:S05]  /*07e0*/  @P0 BRA `(.L_x_87) ;  /* 0xfffffff800b40947 */ /* 0x000fea000383ffff */
.L_x_86:
[----:B------:R-:W-:-:S04]  /*07f0*/  LOP3.LUT R4, R0, 0x3, RZ, 0xc0, !PT ;  /* 0x0000000300047812 */ /* 0x000fc800078ec0ff */
[----:B------:R-:W-:-:S13]  /*0800*/  ISETP.NE.AND P0, PT, R4, RZ, PT ;  /* 0x000000ff0400720c */ /* 0x000fda0003f05270 */
[----:B------:R-:W-:Y:S05]  /*0810*/  @!P0 EXIT ;  /* 0x000000000000894d */ /* 0x000fea0003800000 */
[----:B------:R-:W-:Y:S02]  /*0820*/  ISETP.NE.AND P0, PT, R4, 0x1, PT ;  /* 0x000000010400780c */ /* 0x000fe40003f05270 */
[----:B------:R-:W-:-:S04]  /*0830*/  LOP3.LUT R0, R0, 0x1, RZ, 0xc0, !PT ;  /* 0x0000000100007812 */ /* 0x000fc800078ec0ff */
[----:B------:R-:W-:-:S07]  /*0840*/  ISETP.NE.U32.AND P1, PT, R0, 0x1, PT ;  /* 0x000000010000780c */ /* 0x000fce0003f25070 */
[----:B------:R-:W-:Y:S06]  /*0850*/  @!P0 BRA `(.L_x_88) ;  /* 0x0000000000b08947 */ /* 0x000fec0003800000 */
[----:B------:R-:W0:Y:S01]  /*0860*/  LDC.64 R4, c[0x0][0x3a0] ;  /* 0x0000e800ff047b82 */ /* 0x000e220000000a00 */
[----:B-1----:R-:W-:-:S07]  /*0870*/  IMAD.IADD R19, R2, 0x1, R3 ;  /* 0x0000000102137824 */ /* 0x002fce00078e0203 */
[----:B------:R-:W1:Y:S08]  /*0880*/  LDC.64 R14, c[0x0][0x388] ;  /* 0x0000e200ff0e7b82 */ /* 0x000e700000000a00 */
[----:B------:R-:W2:Y:S01]  /*0890*/  LDC.64 R12, c[0x0][0x390] ;  /* 0x0000e400ff0c7b82 */ /* 0x000ea20000000a00 */
[----:B0-----:R-:W-:-:S07]  /*08a0*/  IMAD.WIDE R4, R19, 0x8, R4 ;  /* 0x0000000813047825 */ /* 0x001fce00078e0204 */
[----:B------:R-:W0:Y:S01]  /*08b0*/  LDC.64 R16, c[0x0][0x398] ;  /* 0x0000e600ff107b82 */ /* 0x000e220000000a00 */
[----:B------:R-:W3:Y:S01]  /*08c0*/  LDG.E.64 R20, desc[UR12][R4.64] ;  /* 0x0000000c04147981 */ /* 0x000ee2000c1e1b00 */
[----:B-1----:R-:W-:-:S05]  /*08d0*/  IMAD.WIDE R14, R19, 0x8, R14 ;  /* 0x00000008130e7825 */ /* 0x002fca00078e020e */
[----:B------:R-:W4:Y:S01]  /*08e0*/  LDG.E.64 R22, desc[UR12][R14.64] ;  /* 0x0000000c0e167981 */ /* 0x000f22000c1e1b00 */
[----:B--2---:R-:W-:-:S05]  /*08f0*/  IMAD.WIDE R12, R19, 0x8, R12 ;  /* 0x00000008130c7825 */ /* 0x004fca00078e020c */
[----:B------:R-:W4:Y:S01]  /*0900*/  LDG.E.64 R24, desc[UR12][R12.64] ;  /* 0x0000000c0c187981 */ /* 0x000f22000c1e1b00 */
[----:B0-----:R-:W-:Y:S01]  /*0910*/  IMAD.WIDE R16, R19, 0x8, R16 ;  /* 0x0000000813107825 */ /* 0x001fe200078e0210 */
[----:B---3--:R-:W-:-:S08]  /*0920*/  DMUL R20, R20, 0.5 ;  /* 0x3fe0000014147828 */ /* 0x008fd00000000000 */
[-C--:B------:R-:W-:Y:S02]  /*0930*/  DMUL R20, R20, R8.reuse ;  /* 0x0000000814147228 */ /* 0x080fe40000000000 */
[----:B----4-:R-:W-:-:S08]  /*0940*/  DFMA R22, R24, R8, R22 ;  /* 0x000000081816722b */ /* 0x010fd00000000016 */
[----:B------:R-:W-:-:S07]  /*0950*/  DFMA R20, R20, R8, R22 ;  /* 0x000000081414722b */ /* 0x000fce0000000016 */
[----:B------:R0:W-:Y:S04]  /*0960*/  STG.E.64 desc[UR12][R14.64], R20 ;  /* 0x000000140e007986 */ /* 0x0001e8000c101b0c */
[----:B------:R-:W2:Y:S04]  /*0970*/  LDG.E.64 R24, desc[UR12][R4.64] ;  /* 0x0000000c04187981 */ /* 0x000ea8000c1e1b00 */
[----:B------:R-:W2:Y:S04]  /*0980*/  LDG.E.64 R22, desc[UR12][R16.64] ;  /* 0x0000000c10167981 */ /* 0x000ea8000c1e1b00 */
[----:B------:R-:W3:Y:S01]  /*0990*/  LDG.E.64 R18, desc[UR12][R12.64] ;  /* 0x0000000c0c127981 */ /* 0x000ee2000c1e1b00 */
[----:B--2---:R-:W-:-:S08]  /*09a0*/  DFMA R22, R22, R6, R24 ;  /* 0x000000061616722b */ /* 0x004fd00000000018 */
[----:B---3--:R-:W-:-:S07]  /*09b0*/  DFMA R18, R10, R22, R18 ;  /* 0x000000160a12722b */ /* 0x008fce0000000012 */
[----:B------:R1:W-:Y:S04]  /*09c0*/  STG.E.64 desc[UR12][R12.64], R18 ;  /* 0x000000120c007986 */ /* 0x0003e8000c101b0c */
[----:B------:R-:W2:Y:S04]  /*09d0*/  LDG.E.64 R22, desc[UR12][R16.64] ;  /* 0x0000000c10167981 */ /* 0x000ea8000c1e1b00 */
[----:B------:R-:W3:Y:S01]  /*09e0*/  LDG.E.64 R26, desc[UR12][R4.64+0x8] ;  /* 0x0000080c041a7981 */ /* 0x000ee2000c1e1b00 */
[----:B--2---:R-:W-:-:S07]  /*09f0*/  DMUL R22, R22, R6 ;  /* 0x0000000616167228 */ /* 0x004fce0000000000 */
[----:B------:R2:W-:Y:S04]  /*0a00*/  STG.E.64 desc[UR12][R4.64], R22 ;  /* 0x0000001604007986 */ /* 0x0005e8000c101b0c */
[----:B0-----:R-:W4:Y:S04]  /*0a10*/  LDG.E.64 R20, desc[UR12][R14.64+0x8] ;  /* 0x0000080c0e147981 */ /* 0x001f28000c1e1b00 */
[----:B------:R-:W4:Y:S01]  /*0a20*/  LDG.E.64 R24, desc[UR12][R12.64+0x8] ;  /* 0x0000080c0c187981 */ /* 0x000f22000c1e1b00 */
[----:B---3--:R-:W-:-:S08]  /*0a30*/  DMUL R26, R26, 0.5 ;  /* 0x3fe000001a1a7828 */ /* 0x008fd00000000000 */
[-C--:B------:R-:W-:Y:S02]  /*0a40*/  DMUL R26, R26, R8.reuse ;  /* 0x000000081a1a7228 */ /* 0x080fe40000000000 */
[----:B----4-:R-:W-:-:S08]  /*0a50*/  DFMA R20, R24, R8, R20 ;  /* 0x000000081814722b */ /* 0x010fd00000000014 */
[----:B------:R-:W-:-:S07]  /*0a60*/  DFMA R20, R26, R8, R20 ;  /* 0x000000081a14722b */ /* 0x000fce0000000014 */
[----:B------:R0:W-:Y:S04]  /*0a70*/  STG.E.64 desc[UR12][R14.64+0x8], R20 ;  /* 0x000008140e007986 */ /* 0x0001e8000c101b0c */
[----:B------:R-:W3:Y:S04]  /*0a80*/  LDG.E.64 R24, desc[UR12][R16.64+0x8] ;  /* 0x0000080c10187981 */ /* 0x000ee8000c1e1b00 */
[----:B------:R-:W3:Y:S04]  /*0a90*/  LDG.E.64 R26, desc[UR12][R4.64+0x8] ;  /* 0x0000080c041a7981 */ /* 0x000ee8000c1e1b00 */
[----:B-1----:R-:W4:Y:S01]  /*0aa0*/  LDG.E.64 R18, desc[UR12][R12.64+0x8] ;  /* 0x0000080c0c127981 */ /* 0x002f22000c1e1b00 */
[----:B---3--:R-:W-:-:S08]  /*0ab0*/  DFMA R24, R24, R6, R26 ;  /* 0x000000061818722b */ /* 0x008fd0000000001a */
[----:B----4-:R-:W-:-:S07]  /*0ac0*/  DFMA R18, R10, R24, R18 ;  /* 0x000000180a12722b */ /* 0x010fce0000000012 */
[----:B------:R0:W-:Y:S04]  /*0ad0*/  STG.E.64 desc[UR12][R12.64+0x8], R18 ;  /* 0x000008120c007986 */ /* 0x0001e8000c101b0c */
[----:B--2---:R-:W2:Y:S01]  /*0ae0*/  LDG.E.64 R22, desc[UR12][R16.64+0x8] ;  /* 0x0000080c10167981 */ /* 0x004ea2000c1e1b00 */
[----:B------:R-:W-:Y:S01]  /*0af0*/  IADD3 R3, PT, PT, R3, 0x2, RZ ;  /* 0x0000000203037810 */ /* 0x000fe20007ffe0ff */
[----:B--2---:R-:W-:-:S07]  /*0b00*/  DMUL R22, R22, R6 ;  /* 0x0000000616167228 */ /* 0x004fce0000000000 */
[----:B------:R0:W-:Y:S04]  /*0b10*/  STG.E.64 desc[UR12][R4.64+0x8], R22 ;  /* 0x0000081604007986 */ /* 0x0001e8000c101b0c */
.L_x_88:
[----:B------:R-:W-:Y:S05]  /*0b20*/  @P1 EXIT ;  /* 0x000000000000194d */ /* 0x000fea0003800000 */
[----:B0-----:R-:W0:Y:S01]  /*0b30*/  LDC.64 R14, c[0x0][0x3a0] ;  /* 0x0000e800ff0e7b82 */ /* 0x001e220000000a00 */
        /* <DEDUP_REMOVED lines=15> */
[----:B------:R-:W-:Y:S04]  /*0c30*/  STG.E.64 desc[UR12][R4.64], R18 ;  /* 0x0000001204007986 */ /* 0x000fe8000c101b0c */
[----:B------:R-:W2:Y:S04]  /*0c40*/  LDG.E.64 R20, desc[UR12][R2.64] ;  /* 0x0000000c02147981 */ /* 0x000ea8000c1e1b00 */
[----:B------:R-:W2:Y:S04]  /*0c50*/  LDG.E.64 R16, desc[UR12][R14.64] ;  /* 0x0000000c0e107981 */ /* 0x000ea8000c1e1b00 */
[----:B------:R-:W3:Y:S01]  /*0c60*/  LDG.E.64 R8, desc[UR12][R12.64] ;  /* 0x0000000c0c087981 */ /* 0x000ee2000c1e1b00 */
[----:B--2---:R-:W-:-:S08]  /*0c70*/  DFMA R16, R16, R6, R20 ;  /* 0x000000061010722b */ /* 0x004fd00000000014 */
[----:B---3--:R-:W-:-:S07]  /*0c80*/  DFMA R8, R10, R16, R8 ;  /* 0x000000100a08722b */ /* 0x008fce0000000008 */
[----:B------:R-:W-:Y:S04]  /*0c90*/  STG.E.64 desc[UR12][R12.64], R8 ;  /* 0x000000080c007986 */ /* 0x000fe8000c101b0c */
[----:B------:R-:W2:Y:S02]  /*0ca0*/  LDG.E.64 R10, desc[UR12][R14.64] ;  /* 0x0000000c0e0a7981 */ /* 0x000ea4000c1e1b00 */
[----:B--2---:R-:W-:-:S07]  /*0cb0*/  DMUL R10, R10, R6 ;  /* 0x000000060a0a7228 */ /* 0x004fce0000000000 */
[----:B------:R-:W-:Y:S01]  /*0cc0*/  STG.E.64 desc[UR12][R2.64], R10 ;  /* 0x0000000a02007986 */ /* 0x000fe2000c101b0c */
[----:B------:R-:W-:Y:S05]  /*0cd0*/  EXIT ;  /* 0x000000000000794d */ /* 0x000fea0003800000 */
        .weak           $__internal_2_$__cuda_sm20_dblrcp_rn_slowpath_v3
        .type           $__internal_2_$__cuda_sm20_dblrcp_rn_slowpath_v3,@function
        .size           $__internal_2_$__cuda_sm20_dblrcp_rn_slowpath_v3,(.L_x_96 - $__internal_2_$__cuda_sm20_dblrcp_rn_slowpath_v3)
$__internal_2_$__cuda_sm20_dblrcp_rn_slowpath_v3:
[----:B------:R-:W0:Y:S08]  /*0ce0*/  LDC.64 R4, c[0x0][0x3a8] ;  /* 0x0000ea00ff047b82 */ /* 0x000e300000000a00 */
[----:B------:R-:W1:Y:S01]  /*0cf0*/  LDC R2, c[0x0][0x3ac] ;  /* 0x0000eb00ff027b82 */ /* 0x000e620000000800 */
[----:B0-----:R-:W-:-:S14]  /*0d00*/  DSETP.GTU.AND P0, PT, |R4|, +INF , PT ;  /* 0x7ff000000400742a */ /* 0x001fdc0003f0c200 */
[----:B-1----:R-:W-:Y:S05]  /*0d10*/  @P0 BRA `(.L_x_89) ;  /* 0x0000000000800947 */ /* 0x002fea0003800000 */
[----:B------:R-:W-:-:S04]  /*0d20*/  LOP3.LUT R9, R2, 0x7fffffff, RZ, 0xc0, !PT ;  /* 0x7fffffff02097812 */ /* 0x000fc800078ec0ff */
[----:B------:R-:W-:-:S04]  /*0d30*/  IADD3 R6, PT, PT, R9, -0x1, RZ ;  /* 0xffffffff09067810 */ /* 0x000fc80007ffe0ff */
[----:B------:R-:W-:-:S13]  /*0d40*/  ISETP.GE.U32.AND P0, PT, R6, 0x7fefffff, PT ;  /* 0x7fefffff0600780c */ /* 0x000fda0003f06070 */
[----:B------:R-:W-:Y:S01]  /*0d50*/  @P0 LOP3.LUT R7, R2, 0x7ff00000, RZ, 0x3c, !PT ;  /* 0x7ff0000002070812 */ /* 0x000fe200078e3cff */
[----:B------:R-:W-:Y:S01]  /*0d60*/  @P0 IMAD.MOV.U32 R6, RZ, RZ, RZ ;  /* 0x000000ffff060224 */ /* 0x000fe200078e00ff */
[----:B------:R-:W-:Y:S06]  /*0d70*/  @P0 BRA `(.L_x_90) ;  /* 0x0000000000700947 */ /* 0x000fec0003800000 */
[----:B------:R-:W-:-:S13]  /*0d80*/  ISETP.GE.U32.AND P0, PT, R9, 0x1000001, PT ;  /* 0x010000010900780c */ /* 0x000fda0003f06070 */
[----:B------:R-:W-:Y:S05]  /*0d90*/  @!P0 BRA `(.L_x_91) ;  /* 0x0000000000388947 */ /* 0x000fea0003800000 */
[----:B------:R-:W0:Y:S01]  /*0da0*/  LDCU UR4, c[0x0][0x3a8] ;  /* 0x00007500ff0477ac */ /* 0x000e220008000800 */
[----:B------:R-:W-:-:S04]  /*0db0*/  IADD3 R7, PT, PT, R2, -0x3fe00000, RZ ;  /* 0xc020000002077810 */ /* 0x000fc80007ffe0ff */
[----:B------:R-:W1:Y:S01]  /*0dc0*/  MUFU.RCP64H R9, R7 ;  /* 0x0000000700097308 */ /* 0x000e620000001800 */
[----:B0-----:R-:W-:-:S06]  /*0dd0*/  IMAD.U32 R6, RZ, RZ, UR4 ;  /* 0x00000004ff067e24 */ /* 0x001fcc000f8e00ff */
[----:B-1----:R-:W-:-:S08]  /*0de0*/  DFMA R10, -R6, R8, 1 ;  /* 0x3ff00000060a742b */ /* 0x002fd00000000108 */
[----:B------:R-:W-:-:S08]  /*0df0*/  DFMA R10, R10, R10, R10 ;  /* 0x0000000a0a0a722b */ /* 0x000fd0000000000a */
[----:B------:R-:W-:-:S08]  /*0e00*/  DFMA R10, R8, R10, R8 ;  /* 0x0000000a080a722b */ /* 0x000fd00000000008 */
[----:B------:R-:W-:-:S08]  /*0e10*/  DFMA R8, -R6, R10, 1 ;  /* 0x3ff000000608742b */ /* 0x000fd0000000010a */
[----:B------:R-:W-:-:S08]  /*0e20*/  DFMA R8, R10, R8, R10 ;  /* 0x000000080a08722b */ /* 0x000fd0000000000a */
[----:B------:R-:W-:-:S08]  /*0e30*/  DMUL R8, R8, 2.2250738585072013831e-308 ;  /* 0x0010000008087828 */ /* 0x000fd00000000000 */
[----:B------:R-:W-:-:S08]  /*0e40*/  DFMA R4, R8, -R4, 1 ;  /* 0x3ff000000804742b */ /* 0x000fd00000000804 */
[----:B------:R-:W-:-:S08]  /*0e50*/  DFMA R4, R4, R4, R4 ;  /* 0x000000040404722b */ /* 0x000fd00000000004 */
[----:B------:R-:W-:Y:S01]  /*0e60*/  DFMA R6, R8, R4, R8 ;  /* 0x000000040806722b */ /* 0x000fe20000000008 */
[----:B------:R-:W-:Y:S10]  /*0e70*/  BRA `(.L_x_90) ;  /* 0x0000000000307947 */ /* 0x000ff40003800000 */
.L_x_91:
[----:B------:R-:W-:Y:S01]  /*0e80*/  DMUL R4, R4, 8.11296384146066816958e+31 ;  /* 0x4690000004047828 */ /* 0x000fe20000000000 */
[----:B------:R-:W-:-:S05]  /*0e90*/  MOV R6, R8 ;  /* 0x0000000800067202 */ /* 0x000fca0000000f00 */
[----:B------:R-:W0:Y:S02]  /*0ea0*/  MUFU.RCP64H R7, R5 ;  /* 0x0000000500077308 */ /* 0x000e240000001800 */
[----:B0-----:R-:W-:-:S08]  /*0eb0*/  DFMA R8, -R4, R6, 1 ;  /* 0x3ff000000408742b */ /* 0x001fd00000000106 */
[----:B------:R-:W-:-:S08]  /*0ec0*/  DFMA R8, R8, R8, R8 ;  /* 0x000000080808722b */ /* 0x000fd00000000008 */
[----:B------:R-:W-:-:S08]  /*0ed0*/  DFMA R8, R6, R8, R6 ;  /* 0x000000080608722b */ /* 0x000fd00000000006 */
[----:B------:R-:W-:-:S08]  /*0ee0*/  DFMA R6, -R4, R8, 1 ;  /* 0x3ff000000406742b */ /* 0x000fd00000000108 */
[----:B------:R-:W-:-:S08]  /*0ef0*/  DFMA R6, R8, R6, R8 ;  /* 0x000000060806722b */ /* 0x000fd00000000008 */
[----:B------:R-:W-:Y:S01]  /*0f00*/  DMUL R6, R6, 8.11296384146066816958e+31 ;  /* 0x4690000006067828 */ /* 0x000fe20000000000 */
[----:B------:R-:W-:Y:S10]  /*0f10*/  BRA `(.L_x_90) ;  /* 0x0000000000087947 */ /* 0x000ff40003800000 */
.L_x_89:
[----:B------:R-:W0:Y:S01]  /*0f20*/  LDC R6, c[0x0][0x3a8] ;  /* 0x0000ea00ff067b82 */ /* 0x000e220000000800 */
[----:B------:R-:W-:-:S07]  /*0f30*/  LOP3.LUT R7, R2, 0x80000, RZ, 0xfc, !PT ;  /* 0x0008000002077812 */ /* 0x000fce00078efcff */
.L_x_90:
[----:B------:R-:W-:Y:S01]  /*0f40*/  IMAD.MOV.U32 R4, RZ, RZ, R0 ;  /* 0x000000ffff047224 */ /* 0x000fe200078e0000 */
[----:B------:R-:W-:-:S04]  /*0f50*/  MOV R5, 0x0 ;  /* 0x0000000000057802 */ /* 0x000fc80000000f00 */
[----:B0-----:R-:W-:Y:S05]  /*0f60*/  RET.REL.NODEC R4 `(_Z6updateiiPdS_S_S_dd) ;  /* 0xfffffff004247950 */ /* 0x001fea0003c3ffff */
.L_x_92:
        /* <DEDUP_REMOVED lines=9> */
.L_x_96:


//--------------------- .nv.global.init           --------------------------
	.section	.nv.global.init,"aw",@progbits
	.align	16
.nv.global.init:
	.type		__cudart_sin_cos_coeffs,@object
	.size		__cudart_sin_cos_coeffs,(__cudart_i2opi_d - __cudart_sin_cos_coeffs)
__cudart_sin_cos_coeffs:
        /*0000*/ 	.byte	0x46, 0xd2, 0xb0, 0x2c, 0xf1, 0xe5, 0x5a, 0xbe, 0x92, 0xe3, 0xac, 0x69, 0xe3, 0x1d, 0xc7, 0x3e
        /*0010*/ 	.byte	0xa1, 0x62, 0xdb, 0x19, 0xa0, 0x01, 0x2a, 0xbf, 0x18, 0x08, 0x11, 0x11, 0x11, 0x11, 0x81, 0x3f
        /*0020*/ 	.byte	0x54, 0x55, 0x55, 0x55, 0x55, 0x55, 0xc5, 0xbf, 0x00, 0x00, 0x00, 0x00, 0x00, 0x00, 0x00, 0x00
        /*0030*/ 	.byte	0x00, 0x00, 0x00, 0x00, 0x00, 0x00, 0x00, 0x00, 0x64, 0x81, 0xfd, 0x20, 0x83, 0xff, 0xa8, 0xbd
        /*0040*/ 	.byte	0x28, 0x85, 0xef, 0xc1, 0xa7, 0xee, 0x21, 0x3e, 0xd9, 0xe6, 0x06, 0x8e, 0x4f, 0x7e, 0x92, 0xbe
        /*0050*/ 	.byte	0xe9, 0xbc, 0xdd, 0x19, 0xa0, 0x01, 0xfa, 0x3e, 0x47, 0x5d, 0xc1, 0x16, 0x6c, 0xc1, 0x56, 0xbf
        /*0060*/ 	.byte	0x51, 0x55, 0x55, 0x55, 0x55, 0x55, 0xa5, 0x3f, 0x00, 0x00, 0x00, 0x00, 0x00, 0x00, 0xe0, 0xbf
        /*0070*/ 	.byte	0x00, 0x00, 0x00, 0x00, 0x00, 0x00, 0xf0, 0x3f, 0x00, 0x00, 0x00, 0x00, 0x00, 0x00, 0x00, 0x00
	.type		__cudart_i2opi_d,@object
	.size		__cudart_i2opi_d,(.L_0 - __cudart_i2opi_d)
__cudart_i2opi_d:
        /* <DEDUP_REMOVED lines=9> */
.L_0:


//--------------------- .nv.shared._Z9reductionPdiS_ --------------------------
	.section	.nv.shared._Z9reductionPdiS_,"aw",@nobits
	.sectionflags	@""
	.align	16
.nv.shared._Z9reductionPdiS_:
	.zero		5120


//--------------------- .nv.shared.reserved.0     --------------------------
	.section	.nv.shared.reserved.0,"aw",@nobits
	.weak		__nv_reservedSMEM_offset_0_alias
	.size		__nv_reservedSMEM_offset_0_alias, 0, 64
	.other		__nv_reservedSMEM_offset_0_alias,@"STO_CUDA_RESERVED_SHARED STV_DEFAULT"
__nv_reservedSMEM_offset_0_alias:
	.zero		0
	.zero		64


//--------------------- .nv.shared._Z7computeiiPdS_dS_S_S_ --------------------------
	.section	.nv.shared._Z7computeiiPdS_dS_S_S_,"aw",@nobits
	.sectionflags	@""
	.align	16
	.zero		1024


//--------------------- .nv.shared._Z6updateiiPdS_S_S_dd --------------------------
	.section	.nv.shared._Z6updateiiPdS_S_S_dd,"aw",@nobits
	.sectionflags	@""
	.align	16
	.zero		1024


//--------------------- .nv.constant0._Z9reductionPdiS_ --------------------------
	.section	.nv.constant0._Z9reductionPdiS_,"a",@progbits
	.sectionflags	@""
	.align	4
.nv.constant0._Z9reductionPdiS_:
	.zero		920


//--------------------- .nv.constant0._Z7computeiiPdS_dS_S_S_ --------------------------
	.section	.nv.constant0._Z7computeiiPdS_dS_S_S_,"a",@progbits
	.sectionflags	@""
	.align	4
.nv.constant0._Z7computeiiPdS_dS_S_S_:
	.zero		952


//--------------------- .nv.constant0._Z6updateiiPdS_S_S_dd --------------------------
	.section	.nv.constant0._Z6updateiiPdS_S_S_dd,"a",@progbits
	.sectionflags	@""
	.align	4
.nv.constant0._Z6updateiiPdS_S_S_dd:
	.zero		952


//--------------------- SYMBOLS --------------------------

	.type		.nv.reservedSmem.offset0,@object
	.size		.nv.reservedSmem.offset0,0x4
	.type		.nv.reservedSmem.cap,@object
	.size		.nv.reservedSmem.cap,0x4
